//
// Generated by NVIDIA NVVM Compiler
//
// Compiler Build ID: CL-36424714
// Cuda compilation tools, release 13.0, V13.0.88
// Based on NVVM 20.0.0
//

.version 9.0
.target sm_100
.address_size 64

	// .globl	pop_nca_executor_run_batch
.const .align 4 .b8 NHBD[40] = {0, 0, 0, 0, 255, 255, 255, 255, 255, 255, 255, 255, 0, 0, 0, 0, 0, 0, 0, 0, 0, 0, 0, 0, 1, 0, 0, 0, 0, 0, 0, 0, 0, 0, 0, 0, 1};
// _ZZ26pop_nca_executor_run_batchE9s_weights has been demoted
// _ZZ26pop_nca_executor_run_batchE8s_biases has been demoted
.extern .shared .align 16 .b8 s_sub[];

.visible .entry pop_nca_executor_run_batch(
	.param .u64 .ptr .align 1 pop_nca_executor_run_batch_param_0,
	.param .u64 .ptr .align 1 pop_nca_executor_run_batch_param_1,
	.param .u64 .ptr .align 1 pop_nca_executor_run_batch_param_2,
	.param .u64 .ptr .align 1 pop_nca_executor_run_batch_param_3,
	.param .u32 pop_nca_executor_run_batch_param_4,
	.param .u32 pop_nca_executor_run_batch_param_5
)
{
	.reg .pred 	%p<74>;
	.reg .b32 	%r<112>;
	.reg .b32 	%f<853>;
	.reg .b64 	%rd<44>;
	// demoted variable
	.shared .align 4 .b8 _ZZ26pop_nca_executor_run_batchE9s_weights[1200];
	// demoted variable
	.shared .align 4 .b8 _ZZ26pop_nca_executor_run_batchE8s_biases[24];
	ld.param.u64 	%rd4, [pop_nca_executor_run_batch_param_0];
	ld.param.u64 	%rd5, [pop_nca_executor_run_batch_param_1];
	ld.param.u64 	%rd6, [pop_nca_executor_run_batch_param_2];
	ld.param.u64 	%rd7, [pop_nca_executor_run_batch_param_3];
	ld.param.u32 	%r47, [pop_nca_executor_run_batch_param_4];
	ld.param.u32 	%r48, [pop_nca_executor_run_batch_param_5];
	cvta.to.global.u64 	%rd1, %rd5;
	cvta.to.global.u64 	%rd8, %rd7;
	cvta.to.global.u64 	%rd9, %rd6;
	mov.u32 	%r1, %ctaid.x;
	mul.wide.u32 	%rd10, %r1, 4;
	add.s64 	%rd11, %rd9, %rd10;
	ld.global.nc.u32 	%r2, [%rd11];
	add.s64 	%rd12, %rd8, %rd10;
	ld.global.nc.u32 	%r3, [%rd12];
	mul.lo.s32 	%r4, %r3, %r2;
	mov.u32 	%r5, %tid.x;
	setp.ge.u32 	%p3, %r5, %r4;
	@%p3 bra 	$L__BB0_27;
	cvta.to.global.u64 	%rd13, %rd4;
	mov.u32 	%r49, %nctaid.x;
	mov.u32 	%r6, %ctaid.y;
	mad.lo.s32 	%r50, %r6, %r49, %r1;
	mad.lo.s32 	%r51, %r48, %r50, %r5;
	mul.lo.s32 	%r52, %r51, 10;
	mul.wide.s32 	%rd14, %r52, 4;
	add.s64 	%rd2, %rd13, %rd14;
	ld.global.f32 	%f67, [%rd2];
	mov.u32 	%r53, s_sub;
	mad.lo.s32 	%r7, %r5, 40, %r53;
	ld.global.f32 	%f68, [%rd2+4];
	st.shared.v2.f32 	[%r7], {%f67, %f68};
	ld.global.f32 	%f69, [%rd2+8];
	ld.global.f32 	%f70, [%rd2+12];
	st.shared.v2.f32 	[%r7+8], {%f69, %f70};
	ld.global.f32 	%f71, [%rd2+16];
	ld.global.f32 	%f72, [%rd2+20];
	st.shared.v2.f32 	[%r7+16], {%f71, %f72};
	ld.global.f32 	%f73, [%rd2+24];
	ld.global.f32 	%f74, [%rd2+28];
	st.shared.v2.f32 	[%r7+24], {%f73, %f74};
	ld.global.f32 	%f75, [%rd2+32];
	ld.global.f32 	%f76, [%rd2+36];
	st.shared.v2.f32 	[%r7+32], {%f75, %f76};
	setp.gt.u32 	%p4, %r5, 299;
	@%p4 bra 	$L__BB0_6;
	mul.lo.s32 	%r8, %r6, 306;
	add.s32 	%r54, %r5, %r4;
	max.s32 	%r55, %r54, 300;
	setp.lt.s32 	%p5, %r54, 300;
	selp.u32 	%r56, 1, 0, %p5;
	add.s32 	%r57, %r54, %r56;
	sub.s32 	%r58, %r55, %r57;
	div.u32 	%r59, %r58, %r4;
	add.s32 	%r9, %r59, %r56;
	and.b32  	%r60, %r9, 3;
	setp.eq.s32 	%p6, %r60, 3;
	mov.u32 	%r104, %r5;
	@%p6 bra 	$L__BB0_5;
	shl.b32 	%r61, %r5, 2;
	mov.u32 	%r62, _ZZ26pop_nca_executor_run_batchE9s_weights;
	add.s32 	%r102, %r62, %r61;
	shl.b32 	%r11, %r4, 2;
	add.s32 	%r101, %r5, %r8;
	add.s32 	%r63, %r9, 1;
	and.b32  	%r64, %r63, 3;
	neg.s32 	%r100, %r64;
	mov.u32 	%r104, %r5;
$L__BB0_4:
	.pragma "nounroll";
	mul.wide.s32 	%rd15, %r101, 4;
	add.s64 	%rd16, %rd1, %rd15;
	ld.global.nc.f32 	%f77, [%rd16];
	st.shared.f32 	[%r102], %f77;
	add.s32 	%r104, %r104, %r4;
	add.s32 	%r102, %r102, %r11;
	add.s32 	%r101, %r101, %r4;
	add.s32 	%r100, %r100, 1;
	setp.ne.s32 	%p7, %r100, 0;
	@%p7 bra 	$L__BB0_4;
$L__BB0_5:
	setp.lt.u32 	%p8, %r9, 3;
	@%p8 bra 	$L__BB0_6;
	bra.uni 	$L__BB0_28;
$L__BB0_6:
	setp.gt.u32 	%p10, %r5, 5;
	@%p10 bra 	$L__BB0_13;
	add.s32 	%r73, %r5, %r4;
	max.s32 	%r74, %r73, 6;
	setp.lt.s32 	%p11, %r73, 6;
	selp.u32 	%r75, 1, 0, %p11;
	add.s32 	%r76, %r73, %r75;
	sub.s32 	%r77, %r74, %r76;
	div.u32 	%r78, %r77, %r4;
	add.s32 	%r23, %r78, %r75;
	and.b32  	%r79, %r23, 3;
	setp.eq.s32 	%p12, %r79, 3;
	mov.u32 	%r108, %r5;
	@%p12 bra 	$L__BB0_10;
	mul.wide.u32 	%rd23, %r6, 1224;
	add.s64 	%rd24, %rd23, %rd1;
	add.s64 	%rd3, %rd24, 1200;
	shl.b32 	%r80, %r5, 2;
	mov.u32 	%r81, _ZZ26pop_nca_executor_run_batchE8s_biases;
	add.s32 	%r106, %r81, %r80;
	shl.b32 	%r25, %r4, 2;
	add.s32 	%r82, %r23, 1;
	and.b32  	%r83, %r82, 3;
	neg.s32 	%r105, %r83;
	mov.u32 	%r108, %r5;
$L__BB0_9:
	.pragma "nounroll";
	mul.wide.s32 	%rd25, %r108, 4;
	add.s64 	%rd26, %rd3, %rd25;
	ld.global.nc.f32 	%f82, [%rd26];
	st.shared.f32 	[%r106], %f82;
	add.s32 	%r108, %r108, %r4;
	add.s32 	%r106, %r106, %r25;
	add.s32 	%r105, %r105, 1;
	setp.ne.s32 	%p13, %r105, 0;
	@%p13 bra 	$L__BB0_9;
$L__BB0_10:
	setp.lt.u32 	%p14, %r23, 3;
	@%p14 bra 	$L__BB0_13;
	mul.lo.s32 	%r34, %r6, 306;
	cvt.u64.u32 	%rd28, %r34;
	mov.u32 	%r85, _ZZ26pop_nca_executor_run_batchE8s_biases;
	shl.b32 	%r88, %r4, 2;
$L__BB0_12:
	cvt.s64.s32 	%rd27, %r108;
	add.s64 	%rd29, %rd28, %rd27;
	shl.b64 	%rd30, %rd29, 2;
	add.s64 	%rd31, %rd1, %rd30;
	ld.global.nc.f32 	%f83, [%rd31+1200];
	shl.b32 	%r84, %r108, 2;
	add.s32 	%r86, %r85, %r84;
	st.shared.f32 	[%r86], %f83;
	add.s32 	%r87, %r108, %r4;
	cvt.s64.s32 	%rd32, %r87;
	add.s64 	%rd33, %rd28, %rd32;
	shl.b64 	%rd34, %rd33, 2;
	add.s64 	%rd35, %rd1, %rd34;
	ld.global.nc.f32 	%f84, [%rd35+1200];
	add.s32 	%r89, %r86, %r88;
	st.shared.f32 	[%r89], %f84;
	add.s32 	%r90, %r87, %r4;
	cvt.s64.s32 	%rd36, %r90;
	add.s64 	%rd37, %rd28, %rd36;
	shl.b64 	%rd38, %rd37, 2;
	add.s64 	%rd39, %rd1, %rd38;
	ld.global.nc.f32 	%f85, [%rd39+1200];
	add.s32 	%r91, %r89, %r88;
	st.shared.f32 	[%r91], %f85;
	add.s32 	%r92, %r90, %r4;
	cvt.s64.s32 	%rd40, %r92;
	add.s64 	%rd41, %rd28, %rd40;
	shl.b64 	%rd42, %rd41, 2;
	add.s64 	%rd43, %rd1, %rd42;
	ld.global.nc.f32 	%f86, [%rd43+1200];
	add.s32 	%r93, %r91, %r88;
	st.shared.f32 	[%r93], %f86;
	add.s32 	%r108, %r92, %r4;
	setp.lt.s32 	%p15, %r108, 6;
	@%p15 bra 	$L__BB0_12;
$L__BB0_13:
	bar.sync 	0;
	setp.lt.s32 	%p16, %r47, 1;
	@%p16 bra 	$L__BB0_26;
	div.u32 	%r39, %r5, %r3;
	mul.lo.s32 	%r94, %r39, %r3;
	sub.s32 	%r95, %r5, %r94;
	add.s32 	%r40, %r39, -1;
	mad.lo.s32 	%r96, %r40, %r3, %r95;
	mad.lo.s32 	%r41, %r96, 40, %r53;
	add.s32 	%r98, %r95, -1;
	setp.ge.u32 	%p17, %r98, %r3;
	setp.ge.u32 	%p18, %r39, %r2;
	or.pred  	%p1, %p17, %p18;
	add.s32 	%r99, %r95, 1;
	setp.ge.u32 	%p19, %r99, %r3;
	or.pred  	%p2, %p19, %p18;
	add.s32 	%r42, %r39, 1;
	mad.lo.s32 	%r43, %r3, 40, %r7;
	neg.s32 	%r111, %r47;
$L__BB0_15:
	setp.ge.u32 	%p20, %r40, %r2;
	ld.shared.f32 	%f834, [_ZZ26pop_nca_executor_run_batchE8s_biases];
	ld.shared.f32 	%f833, [_ZZ26pop_nca_executor_run_batchE8s_biases+4];
	ld.shared.f32 	%f832, [_ZZ26pop_nca_executor_run_batchE8s_biases+8];
	ld.shared.f32 	%f831, [_ZZ26pop_nca_executor_run_batchE8s_biases+12];
	ld.shared.f32 	%f830, [_ZZ26pop_nca_executor_run_batchE8s_biases+16];
	ld.shared.f32 	%f829, [_ZZ26pop_nca_executor_run_batchE8s_biases+20];
	@%p20 bra 	$L__BB0_17;
	ld.shared.v2.f32 	{%f87, %f88}, [%r41];
	setp.ge.f32 	%p21, %f87, 0f3F000000;
	selp.f32 	%f89, 0f3F800000, 0f00000000, %p21;
	mul.f32 	%f90, %f87, %f89;
	ld.shared.f32 	%f91, [_ZZ26pop_nca_executor_run_batchE9s_weights];
	fma.rn.f32 	%f92, %f90, %f91, %f834;
	ld.shared.f32 	%f93, [_ZZ26pop_nca_executor_run_batchE9s_weights+200];
	fma.rn.f32 	%f94, %f90, %f93, %f833;
	ld.shared.f32 	%f95, [_ZZ26pop_nca_executor_run_batchE9s_weights+400];
	fma.rn.f32 	%f96, %f90, %f95, %f832;
	ld.shared.f32 	%f97, [_ZZ26pop_nca_executor_run_batchE9s_weights+600];
	fma.rn.f32 	%f98, %f90, %f97, %f831;
	ld.shared.f32 	%f99, [_ZZ26pop_nca_executor_run_batchE9s_weights+800];
	fma.rn.f32 	%f100, %f90, %f99, %f830;
	ld.shared.f32 	%f101, [_ZZ26pop_nca_executor_run_batchE9s_weights+1000];
	fma.rn.f32 	%f102, %f90, %f101, %f829;
	setp.ge.f32 	%p22, %f88, 0f3F000000;
	selp.f32 	%f103, 0f3F800000, 0f00000000, %p22;
	mul.f32 	%f104, %f88, %f103;
	ld.shared.f32 	%f105, [_ZZ26pop_nca_executor_run_batchE9s_weights+20];
	fma.rn.f32 	%f106, %f104, %f105, %f92;
	ld.shared.f32 	%f107, [_ZZ26pop_nca_executor_run_batchE9s_weights+220];
	fma.rn.f32 	%f108, %f104, %f107, %f94;
	ld.shared.f32 	%f109, [_ZZ26pop_nca_executor_run_batchE9s_weights+420];
	fma.rn.f32 	%f110, %f104, %f109, %f96;
	ld.shared.f32 	%f111, [_ZZ26pop_nca_executor_run_batchE9s_weights+620];
	fma.rn.f32 	%f112, %f104, %f111, %f98;
	ld.shared.f32 	%f113, [_ZZ26pop_nca_executor_run_batchE9s_weights+820];
	fma.rn.f32 	%f114, %f104, %f113, %f100;
	ld.shared.f32 	%f115, [_ZZ26pop_nca_executor_run_batchE9s_weights+1020];
	fma.rn.f32 	%f116, %f104, %f115, %f102;
	ld.shared.v2.f32 	{%f117, %f118}, [%r41+8];
	setp.ge.f32 	%p23, %f117, 0f3F000000;
	selp.f32 	%f119, 0f3F800000, 0f00000000, %p23;
	mul.f32 	%f120, %f117, %f119;
	ld.shared.f32 	%f121, [_ZZ26pop_nca_executor_run_batchE9s_weights+40];
	fma.rn.f32 	%f122, %f120, %f121, %f106;
	ld.shared.f32 	%f123, [_ZZ26pop_nca_executor_run_batchE9s_weights+240];
	fma.rn.f32 	%f124, %f120, %f123, %f108;
	ld.shared.f32 	%f125, [_ZZ26pop_nca_executor_run_batchE9s_weights+440];
	fma.rn.f32 	%f126, %f120, %f125, %f110;
	ld.shared.f32 	%f127, [_ZZ26pop_nca_executor_run_batchE9s_weights+640];
	fma.rn.f32 	%f128, %f120, %f127, %f112;
	ld.shared.f32 	%f129, [_ZZ26pop_nca_executor_run_batchE9s_weights+840];
	fma.rn.f32 	%f130, %f120, %f129, %f114;
	ld.shared.f32 	%f131, [_ZZ26pop_nca_executor_run_batchE9s_weights+1040];
	fma.rn.f32 	%f132, %f120, %f131, %f116;
	setp.ge.f32 	%p24, %f118, 0f3F000000;
	selp.f32 	%f133, 0f3F800000, 0f00000000, %p24;
	mul.f32 	%f134, %f118, %f133;
	ld.shared.f32 	%f135, [_ZZ26pop_nca_executor_run_batchE9s_weights+60];
	fma.rn.f32 	%f136, %f134, %f135, %f122;
	ld.shared.f32 	%f137, [_ZZ26pop_nca_executor_run_batchE9s_weights+260];
	fma.rn.f32 	%f138, %f134, %f137, %f124;
	ld.shared.f32 	%f139, [_ZZ26pop_nca_executor_run_batchE9s_weights+460];
	fma.rn.f32 	%f140, %f134, %f139, %f126;
	ld.shared.f32 	%f141, [_ZZ26pop_nca_executor_run_batchE9s_weights+660];
	fma.rn.f32 	%f142, %f134, %f141, %f128;
	ld.shared.f32 	%f143, [_ZZ26pop_nca_executor_run_batchE9s_weights+860];
	fma.rn.f32 	%f144, %f134, %f143, %f130;
	ld.shared.f32 	%f145, [_ZZ26pop_nca_executor_run_batchE9s_weights+1060];
	fma.rn.f32 	%f146, %f134, %f145, %f132;
	ld.shared.v2.f32 	{%f147, %f148}, [%r41+16];
	setp.ge.f32 	%p25, %f147, 0f3F000000;
	selp.f32 	%f149, 0f3F800000, 0f00000000, %p25;
	mul.f32 	%f150, %f147, %f149;
	ld.shared.f32 	%f151, [_ZZ26pop_nca_executor_run_batchE9s_weights+80];
	fma.rn.f32 	%f152, %f150, %f151, %f136;
	ld.shared.f32 	%f153, [_ZZ26pop_nca_executor_run_batchE9s_weights+280];
	fma.rn.f32 	%f154, %f150, %f153, %f138;
	ld.shared.f32 	%f155, [_ZZ26pop_nca_executor_run_batchE9s_weights+480];
	fma.rn.f32 	%f156, %f150, %f155, %f140;
	ld.shared.f32 	%f157, [_ZZ26pop_nca_executor_run_batchE9s_weights+680];
	fma.rn.f32 	%f158, %f150, %f157, %f142;
	ld.shared.f32 	%f159, [_ZZ26pop_nca_executor_run_batchE9s_weights+880];
	fma.rn.f32 	%f160, %f150, %f159, %f144;
	ld.shared.f32 	%f161, [_ZZ26pop_nca_executor_run_batchE9s_weights+1080];
	fma.rn.f32 	%f162, %f150, %f161, %f146;
	setp.ge.f32 	%p26, %f148, 0f3F000000;
	selp.f32 	%f163, 0f3F800000, 0f00000000, %p26;
	mul.f32 	%f164, %f148, %f163;
	ld.shared.f32 	%f165, [_ZZ26pop_nca_executor_run_batchE9s_weights+100];
	fma.rn.f32 	%f166, %f164, %f165, %f152;
	ld.shared.f32 	%f167, [_ZZ26pop_nca_executor_run_batchE9s_weights+300];
	fma.rn.f32 	%f168, %f164, %f167, %f154;
	ld.shared.f32 	%f169, [_ZZ26pop_nca_executor_run_batchE9s_weights+500];
	fma.rn.f32 	%f170, %f164, %f169, %f156;
	ld.shared.f32 	%f171, [_ZZ26pop_nca_executor_run_batchE9s_weights+700];
	fma.rn.f32 	%f172, %f164, %f171, %f158;
	ld.shared.f32 	%f173, [_ZZ26pop_nca_executor_run_batchE9s_weights+900];
	fma.rn.f32 	%f174, %f164, %f173, %f160;
	ld.shared.f32 	%f175, [_ZZ26pop_nca_executor_run_batchE9s_weights+1100];
	fma.rn.f32 	%f176, %f164, %f175, %f162;
	ld.shared.v2.f32 	{%f177, %f178}, [%r41+24];
	setp.ge.f32 	%p27, %f177, 0f3F000000;
	selp.f32 	%f179, 0f3F800000, 0f00000000, %p27;
	mul.f32 	%f180, %f177, %f179;
	ld.shared.f32 	%f181, [_ZZ26pop_nca_executor_run_batchE9s_weights+120];
	fma.rn.f32 	%f182, %f180, %f181, %f166;
	ld.shared.f32 	%f183, [_ZZ26pop_nca_executor_run_batchE9s_weights+320];
	fma.rn.f32 	%f184, %f180, %f183, %f168;
	ld.shared.f32 	%f185, [_ZZ26pop_nca_executor_run_batchE9s_weights+520];
	fma.rn.f32 	%f186, %f180, %f185, %f170;
	ld.shared.f32 	%f187, [_ZZ26pop_nca_executor_run_batchE9s_weights+720];
	fma.rn.f32 	%f188, %f180, %f187, %f172;
	ld.shared.f32 	%f189, [_ZZ26pop_nca_executor_run_batchE9s_weights+920];
	fma.rn.f32 	%f190, %f180, %f189, %f174;
	ld.shared.f32 	%f191, [_ZZ26pop_nca_executor_run_batchE9s_weights+1120];
	fma.rn.f32 	%f192, %f180, %f191, %f176;
	setp.ge.f32 	%p28, %f178, 0f3F000000;
	selp.f32 	%f193, 0f3F800000, 0f00000000, %p28;
	mul.f32 	%f194, %f178, %f193;
	ld.shared.f32 	%f195, [_ZZ26pop_nca_executor_run_batchE9s_weights+140];
	fma.rn.f32 	%f196, %f194, %f195, %f182;
	ld.shared.f32 	%f197, [_ZZ26pop_nca_executor_run_batchE9s_weights+340];
	fma.rn.f32 	%f198, %f194, %f197, %f184;
	ld.shared.f32 	%f199, [_ZZ26pop_nca_executor_run_batchE9s_weights+540];
	fma.rn.f32 	%f200, %f194, %f199, %f186;
	ld.shared.f32 	%f201, [_ZZ26pop_nca_executor_run_batchE9s_weights+740];
	fma.rn.f32 	%f202, %f194, %f201, %f188;
	ld.shared.f32 	%f203, [_ZZ26pop_nca_executor_run_batchE9s_weights+940];
	fma.rn.f32 	%f204, %f194, %f203, %f190;
	ld.shared.f32 	%f205, [_ZZ26pop_nca_executor_run_batchE9s_weights+1140];
	fma.rn.f32 	%f206, %f194, %f205, %f192;
	ld.shared.v2.f32 	{%f207, %f208}, [%r41+32];
	setp.ge.f32 	%p29, %f207, 0f3F000000;
	selp.f32 	%f209, 0f3F800000, 0f00000000, %p29;
	mul.f32 	%f210, %f207, %f209;
	ld.shared.f32 	%f211, [_ZZ26pop_nca_executor_run_batchE9s_weights+160];
	fma.rn.f32 	%f212, %f210, %f211, %f196;
	ld.shared.f32 	%f213, [_ZZ26pop_nca_executor_run_batchE9s_weights+360];
	fma.rn.f32 	%f214, %f210, %f213, %f198;
	ld.shared.f32 	%f215, [_ZZ26pop_nca_executor_run_batchE9s_weights+560];
	fma.rn.f32 	%f216, %f210, %f215, %f200;
	ld.shared.f32 	%f217, [_ZZ26pop_nca_executor_run_batchE9s_weights+760];
	fma.rn.f32 	%f218, %f210, %f217, %f202;
	ld.shared.f32 	%f219, [_ZZ26pop_nca_executor_run_batchE9s_weights+960];
	fma.rn.f32 	%f220, %f210, %f219, %f204;
	ld.shared.f32 	%f221, [_ZZ26pop_nca_executor_run_batchE9s_weights+1160];
	fma.rn.f32 	%f222, %f210, %f221, %f206;
	setp.ge.f32 	%p30, %f208, 0f3F000000;
	selp.f32 	%f223, 0f3F800000, 0f00000000, %p30;
	mul.f32 	%f224, %f208, %f223;
	ld.shared.f32 	%f225, [_ZZ26pop_nca_executor_run_batchE9s_weights+180];
	fma.rn.f32 	%f834, %f224, %f225, %f212;
	ld.shared.f32 	%f226, [_ZZ26pop_nca_executor_run_batchE9s_weights+380];
	fma.rn.f32 	%f833, %f224, %f226, %f214;
	ld.shared.f32 	%f227, [_ZZ26pop_nca_executor_run_batchE9s_weights+580];
	fma.rn.f32 	%f832, %f224, %f227, %f216;
	ld.shared.f32 	%f228, [_ZZ26pop_nca_executor_run_batchE9s_weights+780];
	fma.rn.f32 	%f831, %f224, %f228, %f218;
	ld.shared.f32 	%f229, [_ZZ26pop_nca_executor_run_batchE9s_weights+980];
	fma.rn.f32 	%f830, %f224, %f229, %f220;
	ld.shared.f32 	%f230, [_ZZ26pop_nca_executor_run_batchE9s_weights+1180];
	fma.rn.f32 	%f829, %f224, %f230, %f222;
$L__BB0_17:
	@%p1 bra 	$L__BB0_19;
	ld.shared.v2.f32 	{%f231, %f232}, [%r7+-40];
	setp.ge.f32 	%p31, %f231, 0f3F000000;
	selp.f32 	%f233, 0f3F800000, 0f00000000, %p31;
	mul.f32 	%f234, %f231, %f233;
	ld.shared.f32 	%f235, [_ZZ26pop_nca_executor_run_batchE9s_weights+4];
	fma.rn.f32 	%f236, %f234, %f235, %f834;
	ld.shared.f32 	%f237, [_ZZ26pop_nca_executor_run_batchE9s_weights+204];
	fma.rn.f32 	%f238, %f234, %f237, %f833;
	ld.shared.f32 	%f239, [_ZZ26pop_nca_executor_run_batchE9s_weights+404];
	fma.rn.f32 	%f240, %f234, %f239, %f832;
	ld.shared.f32 	%f241, [_ZZ26pop_nca_executor_run_batchE9s_weights+604];
	fma.rn.f32 	%f242, %f234, %f241, %f831;
	ld.shared.f32 	%f243, [_ZZ26pop_nca_executor_run_batchE9s_weights+804];
	fma.rn.f32 	%f244, %f234, %f243, %f830;
	ld.shared.f32 	%f245, [_ZZ26pop_nca_executor_run_batchE9s_weights+1004];
	fma.rn.f32 	%f246, %f234, %f245, %f829;
	setp.ge.f32 	%p32, %f232, 0f3F000000;
	selp.f32 	%f247, 0f3F800000, 0f00000000, %p32;
	mul.f32 	%f248, %f232, %f247;
	ld.shared.f32 	%f249, [_ZZ26pop_nca_executor_run_batchE9s_weights+24];
	fma.rn.f32 	%f250, %f248, %f249, %f236;
	ld.shared.f32 	%f251, [_ZZ26pop_nca_executor_run_batchE9s_weights+224];
	fma.rn.f32 	%f252, %f248, %f251, %f238;
	ld.shared.f32 	%f253, [_ZZ26pop_nca_executor_run_batchE9s_weights+424];
	fma.rn.f32 	%f254, %f248, %f253, %f240;
	ld.shared.f32 	%f255, [_ZZ26pop_nca_executor_run_batchE9s_weights+624];
	fma.rn.f32 	%f256, %f248, %f255, %f242;
	ld.shared.f32 	%f257, [_ZZ26pop_nca_executor_run_batchE9s_weights+824];
	fma.rn.f32 	%f258, %f248, %f257, %f244;
	ld.shared.f32 	%f259, [_ZZ26pop_nca_executor_run_batchE9s_weights+1024];
	fma.rn.f32 	%f260, %f248, %f259, %f246;
	ld.shared.v2.f32 	{%f261, %f262}, [%r7+-32];
	setp.ge.f32 	%p33, %f261, 0f3F000000;
	selp.f32 	%f263, 0f3F800000, 0f00000000, %p33;
	mul.f32 	%f264, %f261, %f263;
	ld.shared.f32 	%f265, [_ZZ26pop_nca_executor_run_batchE9s_weights+44];
	fma.rn.f32 	%f266, %f264, %f265, %f250;
	ld.shared.f32 	%f267, [_ZZ26pop_nca_executor_run_batchE9s_weights+244];
	fma.rn.f32 	%f268, %f264, %f267, %f252;
	ld.shared.f32 	%f269, [_ZZ26pop_nca_executor_run_batchE9s_weights+444];
	fma.rn.f32 	%f270, %f264, %f269, %f254;
	ld.shared.f32 	%f271, [_ZZ26pop_nca_executor_run_batchE9s_weights+644];
	fma.rn.f32 	%f272, %f264, %f271, %f256;
	ld.shared.f32 	%f273, [_ZZ26pop_nca_executor_run_batchE9s_weights+844];
	fma.rn.f32 	%f274, %f264, %f273, %f258;
	ld.shared.f32 	%f275, [_ZZ26pop_nca_executor_run_batchE9s_weights+1044];
	fma.rn.f32 	%f276, %f264, %f275, %f260;
	setp.ge.f32 	%p34, %f262, 0f3F000000;
	selp.f32 	%f277, 0f3F800000, 0f00000000, %p34;
	mul.f32 	%f278, %f262, %f277;
	ld.shared.f32 	%f279, [_ZZ26pop_nca_executor_run_batchE9s_weights+64];
	fma.rn.f32 	%f280, %f278, %f279, %f266;
	ld.shared.f32 	%f281, [_ZZ26pop_nca_executor_run_batchE9s_weights+264];
	fma.rn.f32 	%f282, %f278, %f281, %f268;
	ld.shared.f32 	%f283, [_ZZ26pop_nca_executor_run_batchE9s_weights+464];
	fma.rn.f32 	%f284, %f278, %f283, %f270;
	ld.shared.f32 	%f285, [_ZZ26pop_nca_executor_run_batchE9s_weights+664];
	fma.rn.f32 	%f286, %f278, %f285, %f272;
	ld.shared.f32 	%f287, [_ZZ26pop_nca_executor_run_batchE9s_weights+864];
	fma.rn.f32 	%f288, %f278, %f287, %f274;
	ld.shared.f32 	%f289, [_ZZ26pop_nca_executor_run_batchE9s_weights+1064];
	fma.rn.f32 	%f290, %f278, %f289, %f276;
	ld.shared.v2.f32 	{%f291, %f292}, [%r7+-24];
	setp.ge.f32 	%p35, %f291, 0f3F000000;
	selp.f32 	%f293, 0f3F800000, 0f00000000, %p35;
	mul.f32 	%f294, %f291, %f293;
	ld.shared.f32 	%f295, [_ZZ26pop_nca_executor_run_batchE9s_weights+84];
	fma.rn.f32 	%f296, %f294, %f295, %f280;
	ld.shared.f32 	%f297, [_ZZ26pop_nca_executor_run_batchE9s_weights+284];
	fma.rn.f32 	%f298, %f294, %f297, %f282;
	ld.shared.f32 	%f299, [_ZZ26pop_nca_executor_run_batchE9s_weights+484];
	fma.rn.f32 	%f300, %f294, %f299, %f284;
	ld.shared.f32 	%f301, [_ZZ26pop_nca_executor_run_batchE9s_weights+684];
	fma.rn.f32 	%f302, %f294, %f301, %f286;
	ld.shared.f32 	%f303, [_ZZ26pop_nca_executor_run_batchE9s_weights+884];
	fma.rn.f32 	%f304, %f294, %f303, %f288;
	ld.shared.f32 	%f305, [_ZZ26pop_nca_executor_run_batchE9s_weights+1084];
	fma.rn.f32 	%f306, %f294, %f305, %f290;
	setp.ge.f32 	%p36, %f292, 0f3F000000;
	selp.f32 	%f307, 0f3F800000, 0f00000000, %p36;
	mul.f32 	%f308, %f292, %f307;
	ld.shared.f32 	%f309, [_ZZ26pop_nca_executor_run_batchE9s_weights+104];
	fma.rn.f32 	%f310, %f308, %f309, %f296;
	ld.shared.f32 	%f311, [_ZZ26pop_nca_executor_run_batchE9s_weights+304];
	fma.rn.f32 	%f312, %f308, %f311, %f298;
	ld.shared.f32 	%f313, [_ZZ26pop_nca_executor_run_batchE9s_weights+504];
	fma.rn.f32 	%f314, %f308, %f313, %f300;
	ld.shared.f32 	%f315, [_ZZ26pop_nca_executor_run_batchE9s_weights+704];
	fma.rn.f32 	%f316, %f308, %f315, %f302;
	ld.shared.f32 	%f317, [_ZZ26pop_nca_executor_run_batchE9s_weights+904];
	fma.rn.f32 	%f318, %f308, %f317, %f304;
	ld.shared.f32 	%f319, [_ZZ26pop_nca_executor_run_batchE9s_weights+1104];
	fma.rn.f32 	%f320, %f308, %f319, %f306;
	ld.shared.v2.f32 	{%f321, %f322}, [%r7+-16];
	setp.ge.f32 	%p37, %f321, 0f3F000000;
	selp.f32 	%f323, 0f3F800000, 0f00000000, %p37;
	mul.f32 	%f324, %f321, %f323;
	ld.shared.f32 	%f325, [_ZZ26pop_nca_executor_run_batchE9s_weights+124];
	fma.rn.f32 	%f326, %f324, %f325, %f310;
	ld.shared.f32 	%f327, [_ZZ26pop_nca_executor_run_batchE9s_weights+324];
	fma.rn.f32 	%f328, %f324, %f327, %f312;
	ld.shared.f32 	%f329, [_ZZ26pop_nca_executor_run_batchE9s_weights+524];
	fma.rn.f32 	%f330, %f324, %f329, %f314;
	ld.shared.f32 	%f331, [_ZZ26pop_nca_executor_run_batchE9s_weights+724];
	fma.rn.f32 	%f332, %f324, %f331, %f316;
	ld.shared.f32 	%f333, [_ZZ26pop_nca_executor_run_batchE9s_weights+924];
	fma.rn.f32 	%f334, %f324, %f333, %f318;
	ld.shared.f32 	%f335, [_ZZ26pop_nca_executor_run_batchE9s_weights+1124];
	fma.rn.f32 	%f336, %f324, %f335, %f320;
	setp.ge.f32 	%p38, %f322, 0f3F000000;
	selp.f32 	%f337, 0f3F800000, 0f00000000, %p38;
	mul.f32 	%f338, %f322, %f337;
	ld.shared.f32 	%f339, [_ZZ26pop_nca_executor_run_batchE9s_weights+144];
	fma.rn.f32 	%f340, %f338, %f339, %f326;
	ld.shared.f32 	%f341, [_ZZ26pop_nca_executor_run_batchE9s_weights+344];
	fma.rn.f32 	%f342, %f338, %f341, %f328;
	ld.shared.f32 	%f343, [_ZZ26pop_nca_executor_run_batchE9s_weights+544];
	fma.rn.f32 	%f344, %f338, %f343, %f330;
	ld.shared.f32 	%f345, [_ZZ26pop_nca_executor_run_batchE9s_weights+744];
	fma.rn.f32 	%f346, %f338, %f345, %f332;
	ld.shared.f32 	%f347, [_ZZ26pop_nca_executor_run_batchE9s_weights+944];
	fma.rn.f32 	%f348, %f338, %f347, %f334;
	ld.shared.f32 	%f349, [_ZZ26pop_nca_executor_run_batchE9s_weights+1144];
	fma.rn.f32 	%f350, %f338, %f349, %f336;
	ld.shared.v2.f32 	{%f351, %f352}, [%r7+-8];
	setp.ge.f32 	%p39, %f351, 0f3F000000;
	selp.f32 	%f353, 0f3F800000, 0f00000000, %p39;
	mul.f32 	%f354, %f351, %f353;
	ld.shared.f32 	%f355, [_ZZ26pop_nca_executor_run_batchE9s_weights+164];
	fma.rn.f32 	%f356, %f354, %f355, %f340;
	ld.shared.f32 	%f357, [_ZZ26pop_nca_executor_run_batchE9s_weights+364];
	fma.rn.f32 	%f358, %f354, %f357, %f342;
	ld.shared.f32 	%f359, [_ZZ26pop_nca_executor_run_batchE9s_weights+564];
	fma.rn.f32 	%f360, %f354, %f359, %f344;
	ld.shared.f32 	%f361, [_ZZ26pop_nca_executor_run_batchE9s_weights+764];
	fma.rn.f32 	%f362, %f354, %f361, %f346;
	ld.shared.f32 	%f363, [_ZZ26pop_nca_executor_run_batchE9s_weights+964];
	fma.rn.f32 	%f364, %f354, %f363, %f348;
	ld.shared.f32 	%f365, [_ZZ26pop_nca_executor_run_batchE9s_weights+1164];
	fma.rn.f32 	%f366, %f354, %f365, %f350;
	setp.ge.f32 	%p40, %f352, 0f3F000000;
	selp.f32 	%f367, 0f3F800000, 0f00000000, %p40;
	mul.f32 	%f368, %f352, %f367;
	ld.shared.f32 	%f369, [_ZZ26pop_nca_executor_run_batchE9s_weights+184];
	fma.rn.f32 	%f834, %f368, %f369, %f356;
	ld.shared.f32 	%f370, [_ZZ26pop_nca_executor_run_batchE9s_weights+384];
	fma.rn.f32 	%f833, %f368, %f370, %f358;
	ld.shared.f32 	%f371, [_ZZ26pop_nca_executor_run_batchE9s_weights+584];
	fma.rn.f32 	%f832, %f368, %f371, %f360;
	ld.shared.f32 	%f372, [_ZZ26pop_nca_executor_run_batchE9s_weights+784];
	fma.rn.f32 	%f831, %f368, %f372, %f362;
	ld.shared.f32 	%f373, [_ZZ26pop_nca_executor_run_batchE9s_weights+984];
	fma.rn.f32 	%f830, %f368, %f373, %f364;
	ld.shared.f32 	%f374, [_ZZ26pop_nca_executor_run_batchE9s_weights+1184];
	fma.rn.f32 	%f829, %f368, %f374, %f366;
$L__BB0_19:
	setp.ge.u32 	%p41, %r39, %r2;
	@%p41 bra 	$L__BB0_21;
	ld.shared.v2.f32 	{%f375, %f376}, [%r7];
	setp.ge.f32 	%p42, %f375, 0f3F000000;
	selp.f32 	%f377, 0f3F800000, 0f00000000, %p42;
	mul.f32 	%f378, %f375, %f377;
	ld.shared.f32 	%f379, [_ZZ26pop_nca_executor_run_batchE9s_weights+8];
	fma.rn.f32 	%f380, %f378, %f379, %f834;
	ld.shared.f32 	%f381, [_ZZ26pop_nca_executor_run_batchE9s_weights+208];
	fma.rn.f32 	%f382, %f378, %f381, %f833;
	ld.shared.f32 	%f383, [_ZZ26pop_nca_executor_run_batchE9s_weights+408];
	fma.rn.f32 	%f384, %f378, %f383, %f832;
	ld.shared.f32 	%f385, [_ZZ26pop_nca_executor_run_batchE9s_weights+608];
	fma.rn.f32 	%f386, %f378, %f385, %f831;
	ld.shared.f32 	%f387, [_ZZ26pop_nca_executor_run_batchE9s_weights+808];
	fma.rn.f32 	%f388, %f378, %f387, %f830;
	ld.shared.f32 	%f389, [_ZZ26pop_nca_executor_run_batchE9s_weights+1008];
	fma.rn.f32 	%f390, %f378, %f389, %f829;
	setp.ge.f32 	%p43, %f376, 0f3F000000;
	selp.f32 	%f391, 0f3F800000, 0f00000000, %p43;
	mul.f32 	%f392, %f376, %f391;
	ld.shared.f32 	%f393, [_ZZ26pop_nca_executor_run_batchE9s_weights+28];
	fma.rn.f32 	%f394, %f392, %f393, %f380;
	ld.shared.f32 	%f395, [_ZZ26pop_nca_executor_run_batchE9s_weights+228];
	fma.rn.f32 	%f396, %f392, %f395, %f382;
	ld.shared.f32 	%f397, [_ZZ26pop_nca_executor_run_batchE9s_weights+428];
	fma.rn.f32 	%f398, %f392, %f397, %f384;
	ld.shared.f32 	%f399, [_ZZ26pop_nca_executor_run_batchE9s_weights+628];
	fma.rn.f32 	%f400, %f392, %f399, %f386;
	ld.shared.f32 	%f401, [_ZZ26pop_nca_executor_run_batchE9s_weights+828];
	fma.rn.f32 	%f402, %f392, %f401, %f388;
	ld.shared.f32 	%f403, [_ZZ26pop_nca_executor_run_batchE9s_weights+1028];
	fma.rn.f32 	%f404, %f392, %f403, %f390;
	ld.shared.v2.f32 	{%f405, %f406}, [%r7+8];
	setp.ge.f32 	%p44, %f405, 0f3F000000;
	selp.f32 	%f407, 0f3F800000, 0f00000000, %p44;
	mul.f32 	%f408, %f405, %f407;
	ld.shared.f32 	%f409, [_ZZ26pop_nca_executor_run_batchE9s_weights+48];
	fma.rn.f32 	%f410, %f408, %f409, %f394;
	ld.shared.f32 	%f411, [_ZZ26pop_nca_executor_run_batchE9s_weights+248];
	fma.rn.f32 	%f412, %f408, %f411, %f396;
	ld.shared.f32 	%f413, [_ZZ26pop_nca_executor_run_batchE9s_weights+448];
	fma.rn.f32 	%f414, %f408, %f413, %f398;
	ld.shared.f32 	%f415, [_ZZ26pop_nca_executor_run_batchE9s_weights+648];
	fma.rn.f32 	%f416, %f408, %f415, %f400;
	ld.shared.f32 	%f417, [_ZZ26pop_nca_executor_run_batchE9s_weights+848];
	fma.rn.f32 	%f418, %f408, %f417, %f402;
	ld.shared.f32 	%f419, [_ZZ26pop_nca_executor_run_batchE9s_weights+1048];
	fma.rn.f32 	%f420, %f408, %f419, %f404;
	setp.ge.f32 	%p45, %f406, 0f3F000000;
	selp.f32 	%f421, 0f3F800000, 0f00000000, %p45;
	mul.f32 	%f422, %f406, %f421;
	ld.shared.f32 	%f423, [_ZZ26pop_nca_executor_run_batchE9s_weights+68];
	fma.rn.f32 	%f424, %f422, %f423, %f410;
	ld.shared.f32 	%f425, [_ZZ26pop_nca_executor_run_batchE9s_weights+268];
	fma.rn.f32 	%f426, %f422, %f425, %f412;
	ld.shared.f32 	%f427, [_ZZ26pop_nca_executor_run_batchE9s_weights+468];
	fma.rn.f32 	%f428, %f422, %f427, %f414;
	ld.shared.f32 	%f429, [_ZZ26pop_nca_executor_run_batchE9s_weights+668];
	fma.rn.f32 	%f430, %f422, %f429, %f416;
	ld.shared.f32 	%f431, [_ZZ26pop_nca_executor_run_batchE9s_weights+868];
	fma.rn.f32 	%f432, %f422, %f431, %f418;
	ld.shared.f32 	%f433, [_ZZ26pop_nca_executor_run_batchE9s_weights+1068];
	fma.rn.f32 	%f434, %f422, %f433, %f420;
	ld.shared.v2.f32 	{%f435, %f436}, [%r7+16];
	setp.ge.f32 	%p46, %f435, 0f3F000000;
	selp.f32 	%f437, 0f3F800000, 0f00000000, %p46;
	mul.f32 	%f438, %f435, %f437;
	ld.shared.f32 	%f439, [_ZZ26pop_nca_executor_run_batchE9s_weights+88];
	fma.rn.f32 	%f440, %f438, %f439, %f424;
	ld.shared.f32 	%f441, [_ZZ26pop_nca_executor_run_batchE9s_weights+288];
	fma.rn.f32 	%f442, %f438, %f441, %f426;
	ld.shared.f32 	%f443, [_ZZ26pop_nca_executor_run_batchE9s_weights+488];
	fma.rn.f32 	%f444, %f438, %f443, %f428;
	ld.shared.f32 	%f445, [_ZZ26pop_nca_executor_run_batchE9s_weights+688];
	fma.rn.f32 	%f446, %f438, %f445, %f430;
	ld.shared.f32 	%f447, [_ZZ26pop_nca_executor_run_batchE9s_weights+888];
	fma.rn.f32 	%f448, %f438, %f447, %f432;
	ld.shared.f32 	%f449, [_ZZ26pop_nca_executor_run_batchE9s_weights+1088];
	fma.rn.f32 	%f450, %f438, %f449, %f434;
	setp.ge.f32 	%p47, %f436, 0f3F000000;
	selp.f32 	%f451, 0f3F800000, 0f00000000, %p47;
	mul.f32 	%f452, %f436, %f451;
	ld.shared.f32 	%f453, [_ZZ26pop_nca_executor_run_batchE9s_weights+108];
	fma.rn.f32 	%f454, %f452, %f453, %f440;
	ld.shared.f32 	%f455, [_ZZ26pop_nca_executor_run_batchE9s_weights+308];
	fma.rn.f32 	%f456, %f452, %f455, %f442;
	ld.shared.f32 	%f457, [_ZZ26pop_nca_executor_run_batchE9s_weights+508];
	fma.rn.f32 	%f458, %f452, %f457, %f444;
	ld.shared.f32 	%f459, [_ZZ26pop_nca_executor_run_batchE9s_weights+708];
	fma.rn.f32 	%f460, %f452, %f459, %f446;
	ld.shared.f32 	%f461, [_ZZ26pop_nca_executor_run_batchE9s_weights+908];
	fma.rn.f32 	%f462, %f452, %f461, %f448;
	ld.shared.f32 	%f463, [_ZZ26pop_nca_executor_run_batchE9s_weights+1108];
	fma.rn.f32 	%f464, %f452, %f463, %f450;
	ld.shared.v2.f32 	{%f465, %f466}, [%r7+24];
	setp.ge.f32 	%p48, %f465, 0f3F000000;
	selp.f32 	%f467, 0f3F800000, 0f00000000, %p48;
	mul.f32 	%f468, %f465, %f467;
	ld.shared.f32 	%f469, [_ZZ26pop_nca_executor_run_batchE9s_weights+128];
	fma.rn.f32 	%f470, %f468, %f469, %f454;
	ld.shared.f32 	%f471, [_ZZ26pop_nca_executor_run_batchE9s_weights+328];
	fma.rn.f32 	%f472, %f468, %f471, %f456;
	ld.shared.f32 	%f473, [_ZZ26pop_nca_executor_run_batchE9s_weights+528];
	fma.rn.f32 	%f474, %f468, %f473, %f458;
	ld.shared.f32 	%f475, [_ZZ26pop_nca_executor_run_batchE9s_weights+728];
	fma.rn.f32 	%f476, %f468, %f475, %f460;
	ld.shared.f32 	%f477, [_ZZ26pop_nca_executor_run_batchE9s_weights+928];
	fma.rn.f32 	%f478, %f468, %f477, %f462;
	ld.shared.f32 	%f479, [_ZZ26pop_nca_executor_run_batchE9s_weights+1128];
	fma.rn.f32 	%f480, %f468, %f479, %f464;
	setp.ge.f32 	%p49, %f466, 0f3F000000;
	selp.f32 	%f481, 0f3F800000, 0f00000000, %p49;
	mul.f32 	%f482, %f466, %f481;
	ld.shared.f32 	%f483, [_ZZ26pop_nca_executor_run_batchE9s_weights+148];
	fma.rn.f32 	%f484, %f482, %f483, %f470;
	ld.shared.f32 	%f485, [_ZZ26pop_nca_executor_run_batchE9s_weights+348];
	fma.rn.f32 	%f486, %f482, %f485, %f472;
	ld.shared.f32 	%f487, [_ZZ26pop_nca_executor_run_batchE9s_weights+548];
	fma.rn.f32 	%f488, %f482, %f487, %f474;
	ld.shared.f32 	%f489, [_ZZ26pop_nca_executor_run_batchE9s_weights+748];
	fma.rn.f32 	%f490, %f482, %f489, %f476;
	ld.shared.f32 	%f491, [_ZZ26pop_nca_executor_run_batchE9s_weights+948];
	fma.rn.f32 	%f492, %f482, %f491, %f478;
	ld.shared.f32 	%f493, [_ZZ26pop_nca_executor_run_batchE9s_weights+1148];
	fma.rn.f32 	%f494, %f482, %f493, %f480;
	ld.shared.v2.f32 	{%f495, %f496}, [%r7+32];
	setp.ge.f32 	%p50, %f495, 0f3F000000;
	selp.f32 	%f497, 0f3F800000, 0f00000000, %p50;
	mul.f32 	%f498, %f495, %f497;
	ld.shared.f32 	%f499, [_ZZ26pop_nca_executor_run_batchE9s_weights+168];
	fma.rn.f32 	%f500, %f498, %f499, %f484;
	ld.shared.f32 	%f501, [_ZZ26pop_nca_executor_run_batchE9s_weights+368];
	fma.rn.f32 	%f502, %f498, %f501, %f486;
	ld.shared.f32 	%f503, [_ZZ26pop_nca_executor_run_batchE9s_weights+568];
	fma.rn.f32 	%f504, %f498, %f503, %f488;
	ld.shared.f32 	%f505, [_ZZ26pop_nca_executor_run_batchE9s_weights+768];
	fma.rn.f32 	%f506, %f498, %f505, %f490;
	ld.shared.f32 	%f507, [_ZZ26pop_nca_executor_run_batchE9s_weights+968];
	fma.rn.f32 	%f508, %f498, %f507, %f492;
	ld.shared.f32 	%f509, [_ZZ26pop_nca_executor_run_batchE9s_weights+1168];
	fma.rn.f32 	%f510, %f498, %f509, %f494;
	setp.ge.f32 	%p51, %f496, 0f3F000000;
	selp.f32 	%f511, 0f3F800000, 0f00000000, %p51;
	mul.f32 	%f512, %f496, %f511;
	ld.shared.f32 	%f513, [_ZZ26pop_nca_executor_run_batchE9s_weights+188];
	fma.rn.f32 	%f834, %f512, %f513, %f500;
	ld.shared.f32 	%f514, [_ZZ26pop_nca_executor_run_batchE9s_weights+388];
	fma.rn.f32 	%f833, %f512, %f514, %f502;
	ld.shared.f32 	%f515, [_ZZ26pop_nca_executor_run_batchE9s_weights+588];
	fma.rn.f32 	%f832, %f512, %f515, %f504;
	ld.shared.f32 	%f516, [_ZZ26pop_nca_executor_run_batchE9s_weights+788];
	fma.rn.f32 	%f831, %f512, %f516, %f506;
	ld.shared.f32 	%f517, [_ZZ26pop_nca_executor_run_batchE9s_weights+988];
	fma.rn.f32 	%f830, %f512, %f517, %f508;
	ld.shared.f32 	%f518, [_ZZ26pop_nca_executor_run_batchE9s_weights+1188];
	fma.rn.f32 	%f829, %f512, %f518, %f510;
$L__BB0_21:
	@%p2 bra 	$L__BB0_23;
	ld.shared.v2.f32 	{%f519, %f520}, [%r7+40];
	setp.ge.f32 	%p52, %f519, 0f3F000000;
	selp.f32 	%f521, 0f3F800000, 0f00000000, %p52;
	mul.f32 	%f522, %f519, %f521;
	ld.shared.f32 	%f523, [_ZZ26pop_nca_executor_run_batchE9s_weights+12];
	fma.rn.f32 	%f524, %f522, %f523, %f834;
	ld.shared.f32 	%f525, [_ZZ26pop_nca_executor_run_batchE9s_weights+212];
	fma.rn.f32 	%f526, %f522, %f525, %f833;
	ld.shared.f32 	%f527, [_ZZ26pop_nca_executor_run_batchE9s_weights+412];
	fma.rn.f32 	%f528, %f522, %f527, %f832;
	ld.shared.f32 	%f529, [_ZZ26pop_nca_executor_run_batchE9s_weights+612];
	fma.rn.f32 	%f530, %f522, %f529, %f831;
	ld.shared.f32 	%f531, [_ZZ26pop_nca_executor_run_batchE9s_weights+812];
	fma.rn.f32 	%f532, %f522, %f531, %f830;
	ld.shared.f32 	%f533, [_ZZ26pop_nca_executor_run_batchE9s_weights+1012];
	fma.rn.f32 	%f534, %f522, %f533, %f829;
	setp.ge.f32 	%p53, %f520, 0f3F000000;
	selp.f32 	%f535, 0f3F800000, 0f00000000, %p53;
	mul.f32 	%f536, %f520, %f535;
	ld.shared.f32 	%f537, [_ZZ26pop_nca_executor_run_batchE9s_weights+32];
	fma.rn.f32 	%f538, %f536, %f537, %f524;
	ld.shared.f32 	%f539, [_ZZ26pop_nca_executor_run_batchE9s_weights+232];
	fma.rn.f32 	%f540, %f536, %f539, %f526;
	ld.shared.f32 	%f541, [_ZZ26pop_nca_executor_run_batchE9s_weights+432];
	fma.rn.f32 	%f542, %f536, %f541, %f528;
	ld.shared.f32 	%f543, [_ZZ26pop_nca_executor_run_batchE9s_weights+632];
	fma.rn.f32 	%f544, %f536, %f543, %f530;
	ld.shared.f32 	%f545, [_ZZ26pop_nca_executor_run_batchE9s_weights+832];
	fma.rn.f32 	%f546, %f536, %f545, %f532;
	ld.shared.f32 	%f547, [_ZZ26pop_nca_executor_run_batchE9s_weights+1032];
	fma.rn.f32 	%f548, %f536, %f547, %f534;
	ld.shared.v2.f32 	{%f549, %f550}, [%r7+48];
	setp.ge.f32 	%p54, %f549, 0f3F000000;
	selp.f32 	%f551, 0f3F800000, 0f00000000, %p54;
	mul.f32 	%f552, %f549, %f551;
	ld.shared.f32 	%f553, [_ZZ26pop_nca_executor_run_batchE9s_weights+52];
	fma.rn.f32 	%f554, %f552, %f553, %f538;
	ld.shared.f32 	%f555, [_ZZ26pop_nca_executor_run_batchE9s_weights+252];
	fma.rn.f32 	%f556, %f552, %f555, %f540;
	ld.shared.f32 	%f557, [_ZZ26pop_nca_executor_run_batchE9s_weights+452];
	fma.rn.f32 	%f558, %f552, %f557, %f542;
	ld.shared.f32 	%f559, [_ZZ26pop_nca_executor_run_batchE9s_weights+652];
	fma.rn.f32 	%f560, %f552, %f559, %f544;
	ld.shared.f32 	%f561, [_ZZ26pop_nca_executor_run_batchE9s_weights+852];
	fma.rn.f32 	%f562, %f552, %f561, %f546;
	ld.shared.f32 	%f563, [_ZZ26pop_nca_executor_run_batchE9s_weights+1052];
	fma.rn.f32 	%f564, %f552, %f563, %f548;
	setp.ge.f32 	%p55, %f550, 0f3F000000;
	selp.f32 	%f565, 0f3F800000, 0f00000000, %p55;
	mul.f32 	%f566, %f550, %f565;
	ld.shared.f32 	%f567, [_ZZ26pop_nca_executor_run_batchE9s_weights+72];
	fma.rn.f32 	%f568, %f566, %f567, %f554;
	ld.shared.f32 	%f569, [_ZZ26pop_nca_executor_run_batchE9s_weights+272];
	fma.rn.f32 	%f570, %f566, %f569, %f556;
	ld.shared.f32 	%f571, [_ZZ26pop_nca_executor_run_batchE9s_weights+472];
	fma.rn.f32 	%f572, %f566, %f571, %f558;
	ld.shared.f32 	%f573, [_ZZ26pop_nca_executor_run_batchE9s_weights+672];
	fma.rn.f32 	%f574, %f566, %f573, %f560;
	ld.shared.f32 	%f575, [_ZZ26pop_nca_executor_run_batchE9s_weights+872];
	fma.rn.f32 	%f576, %f566, %f575, %f562;
	ld.shared.f32 	%f577, [_ZZ26pop_nca_executor_run_batchE9s_weights+1072];
	fma.rn.f32 	%f578, %f566, %f577, %f564;
	ld.shared.v2.f32 	{%f579, %f580}, [%r7+56];
	setp.ge.f32 	%p56, %f579, 0f3F000000;
	selp.f32 	%f581, 0f3F800000, 0f00000000, %p56;
	mul.f32 	%f582, %f579, %f581;
	ld.shared.f32 	%f583, [_ZZ26pop_nca_executor_run_batchE9s_weights+92];
	fma.rn.f32 	%f584, %f582, %f583, %f568;
	ld.shared.f32 	%f585, [_ZZ26pop_nca_executor_run_batchE9s_weights+292];
	fma.rn.f32 	%f586, %f582, %f585, %f570;
	ld.shared.f32 	%f587, [_ZZ26pop_nca_executor_run_batchE9s_weights+492];
	fma.rn.f32 	%f588, %f582, %f587, %f572;
	ld.shared.f32 	%f589, [_ZZ26pop_nca_executor_run_batchE9s_weights+692];
	fma.rn.f32 	%f590, %f582, %f589, %f574;
	ld.shared.f32 	%f591, [_ZZ26pop_nca_executor_run_batchE9s_weights+892];
	fma.rn.f32 	%f592, %f582, %f591, %f576;
	ld.shared.f32 	%f593, [_ZZ26pop_nca_executor_run_batchE9s_weights+1092];
	fma.rn.f32 	%f594, %f582, %f593, %f578;
	setp.ge.f32 	%p57, %f580, 0f3F000000;
	selp.f32 	%f595, 0f3F800000, 0f00000000, %p57;
	mul.f32 	%f596, %f580, %f595;
	ld.shared.f32 	%f597, [_ZZ26pop_nca_executor_run_batchE9s_weights+112];
	fma.rn.f32 	%f598, %f596, %f597, %f584;
	ld.shared.f32 	%f599, [_ZZ26pop_nca_executor_run_batchE9s_weights+312];
	fma.rn.f32 	%f600, %f596, %f599, %f586;
	ld.shared.f32 	%f601, [_ZZ26pop_nca_executor_run_batchE9s_weights+512];
	fma.rn.f32 	%f602, %f596, %f601, %f588;
	ld.shared.f32 	%f603, [_ZZ26pop_nca_executor_run_batchE9s_weights+712];
	fma.rn.f32 	%f604, %f596, %f603, %f590;
	ld.shared.f32 	%f605, [_ZZ26pop_nca_executor_run_batchE9s_weights+912];
	fma.rn.f32 	%f606, %f596, %f605, %f592;
	ld.shared.f32 	%f607, [_ZZ26pop_nca_executor_run_batchE9s_weights+1112];
	fma.rn.f32 	%f608, %f596, %f607, %f594;
	ld.shared.v2.f32 	{%f609, %f610}, [%r7+64];
	setp.ge.f32 	%p58, %f609, 0f3F000000;
	selp.f32 	%f611, 0f3F800000, 0f00000000, %p58;
	mul.f32 	%f612, %f609, %f611;
	ld.shared.f32 	%f613, [_ZZ26pop_nca_executor_run_batchE9s_weights+132];
	fma.rn.f32 	%f614, %f612, %f613, %f598;
	ld.shared.f32 	%f615, [_ZZ26pop_nca_executor_run_batchE9s_weights+332];
	fma.rn.f32 	%f616, %f612, %f615, %f600;
	ld.shared.f32 	%f617, [_ZZ26pop_nca_executor_run_batchE9s_weights+532];
	fma.rn.f32 	%f618, %f612, %f617, %f602;
	ld.shared.f32 	%f619, [_ZZ26pop_nca_executor_run_batchE9s_weights+732];
	fma.rn.f32 	%f620, %f612, %f619, %f604;
	ld.shared.f32 	%f621, [_ZZ26pop_nca_executor_run_batchE9s_weights+932];
	fma.rn.f32 	%f622, %f612, %f621, %f606;
	ld.shared.f32 	%f623, [_ZZ26pop_nca_executor_run_batchE9s_weights+1132];
	fma.rn.f32 	%f624, %f612, %f623, %f608;
	setp.ge.f32 	%p59, %f610, 0f3F000000;
	selp.f32 	%f625, 0f3F800000, 0f00000000, %p59;
	mul.f32 	%f626, %f610, %f625;
	ld.shared.f32 	%f627, [_ZZ26pop_nca_executor_run_batchE9s_weights+152];
	fma.rn.f32 	%f628, %f626, %f627, %f614;
	ld.shared.f32 	%f629, [_ZZ26pop_nca_executor_run_batchE9s_weights+352];
	fma.rn.f32 	%f630, %f626, %f629, %f616;
	ld.shared.f32 	%f631, [_ZZ26pop_nca_executor_run_batchE9s_weights+552];
	fma.rn.f32 	%f632, %f626, %f631, %f618;
	ld.shared.f32 	%f633, [_ZZ26pop_nca_executor_run_batchE9s_weights+752];
	fma.rn.f32 	%f634, %f626, %f633, %f620;
	ld.shared.f32 	%f635, [_ZZ26pop_nca_executor_run_batchE9s_weights+952];
	fma.rn.f32 	%f636, %f626, %f635, %f622;
	ld.shared.f32 	%f637, [_ZZ26pop_nca_executor_run_batchE9s_weights+1152];
	fma.rn.f32 	%f638, %f626, %f637, %f624;
	ld.shared.v2.f32 	{%f639, %f640}, [%r7+72];
	setp.ge.f32 	%p60, %f639, 0f3F000000;
	selp.f32 	%f641, 0f3F800000, 0f00000000, %p60;
	mul.f32 	%f642, %f639, %f641;
	ld.shared.f32 	%f643, [_ZZ26pop_nca_executor_run_batchE9s_weights+172];
	fma.rn.f32 	%f644, %f642, %f643, %f628;
	ld.shared.f32 	%f645, [_ZZ26pop_nca_executor_run_batchE9s_weights+372];
	fma.rn.f32 	%f646, %f642, %f645, %f630;
	ld.shared.f32 	%f647, [_ZZ26pop_nca_executor_run_batchE9s_weights+572];
	fma.rn.f32 	%f648, %f642, %f647, %f632;
	ld.shared.f32 	%f649, [_ZZ26pop_nca_executor_run_batchE9s_weights+772];
	fma.rn.f32 	%f650, %f642, %f649, %f634;
	ld.shared.f32 	%f651, [_ZZ26pop_nca_executor_run_batchE9s_weights+972];
	fma.rn.f32 	%f652, %f642, %f651, %f636;
	ld.shared.f32 	%f653, [_ZZ26pop_nca_executor_run_batchE9s_weights+1172];
	fma.rn.f32 	%f654, %f642, %f653, %f638;
	setp.ge.f32 	%p61, %f640, 0f3F000000;
	selp.f32 	%f655, 0f3F800000, 0f00000000, %p61;
	mul.f32 	%f656, %f640, %f655;
	ld.shared.f32 	%f657, [_ZZ26pop_nca_executor_run_batchE9s_weights+192];
	fma.rn.f32 	%f834, %f656, %f657, %f644;
	ld.shared.f32 	%f658, [_ZZ26pop_nca_executor_run_batchE9s_weights+392];
	fma.rn.f32 	%f833, %f656, %f658, %f646;
	ld.shared.f32 	%f659, [_ZZ26pop_nca_executor_run_batchE9s_weights+592];
	fma.rn.f32 	%f832, %f656, %f659, %f648;
	ld.shared.f32 	%f660, [_ZZ26pop_nca_executor_run_batchE9s_weights+792];
	fma.rn.f32 	%f831, %f656, %f660, %f650;
	ld.shared.f32 	%f661, [_ZZ26pop_nca_executor_run_batchE9s_weights+992];
	fma.rn.f32 	%f830, %f656, %f661, %f652;
	ld.shared.f32 	%f662, [_ZZ26pop_nca_executor_run_batchE9s_weights+1192];
	fma.rn.f32 	%f829, %f656, %f662, %f654;
$L__BB0_23:
	setp.ge.u32 	%p62, %r42, %r2;
	@%p62 bra 	$L__BB0_25;
	ld.shared.v2.f32 	{%f663, %f664}, [%r43];
	setp.ge.f32 	%p63, %f663, 0f3F000000;
	selp.f32 	%f665, 0f3F800000, 0f00000000, %p63;
	mul.f32 	%f666, %f663, %f665;
	ld.shared.f32 	%f667, [_ZZ26pop_nca_executor_run_batchE9s_weights+16];
	fma.rn.f32 	%f668, %f666, %f667, %f834;
	ld.shared.f32 	%f669, [_ZZ26pop_nca_executor_run_batchE9s_weights+216];
	fma.rn.f32 	%f670, %f666, %f669, %f833;
	ld.shared.f32 	%f671, [_ZZ26pop_nca_executor_run_batchE9s_weights+416];
	fma.rn.f32 	%f672, %f666, %f671, %f832;
	ld.shared.f32 	%f673, [_ZZ26pop_nca_executor_run_batchE9s_weights+616];
	fma.rn.f32 	%f674, %f666, %f673, %f831;
	ld.shared.f32 	%f675, [_ZZ26pop_nca_executor_run_batchE9s_weights+816];
	fma.rn.f32 	%f676, %f666, %f675, %f830;
	ld.shared.f32 	%f677, [_ZZ26pop_nca_executor_run_batchE9s_weights+1016];
	fma.rn.f32 	%f678, %f666, %f677, %f829;
	setp.ge.f32 	%p64, %f664, 0f3F000000;
	selp.f32 	%f679, 0f3F800000, 0f00000000, %p64;
	mul.f32 	%f680, %f664, %f679;
	ld.shared.f32 	%f681, [_ZZ26pop_nca_executor_run_batchE9s_weights+36];
	fma.rn.f32 	%f682, %f680, %f681, %f668;
	ld.shared.f32 	%f683, [_ZZ26pop_nca_executor_run_batchE9s_weights+236];
	fma.rn.f32 	%f684, %f680, %f683, %f670;
	ld.shared.f32 	%f685, [_ZZ26pop_nca_executor_run_batchE9s_weights+436];
	fma.rn.f32 	%f686, %f680, %f685, %f672;
	ld.shared.f32 	%f687, [_ZZ26pop_nca_executor_run_batchE9s_weights+636];
	fma.rn.f32 	%f688, %f680, %f687, %f674;
	ld.shared.f32 	%f689, [_ZZ26pop_nca_executor_run_batchE9s_weights+836];
	fma.rn.f32 	%f690, %f680, %f689, %f676;
	ld.shared.f32 	%f691, [_ZZ26pop_nca_executor_run_batchE9s_weights+1036];
	fma.rn.f32 	%f692, %f680, %f691, %f678;
	ld.shared.v2.f32 	{%f693, %f694}, [%r43+8];
	setp.ge.f32 	%p65, %f693, 0f3F000000;
	selp.f32 	%f695, 0f3F800000, 0f00000000, %p65;
	mul.f32 	%f696, %f693, %f695;
	ld.shared.f32 	%f697, [_ZZ26pop_nca_executor_run_batchE9s_weights+56];
	fma.rn.f32 	%f698, %f696, %f697, %f682;
	ld.shared.f32 	%f699, [_ZZ26pop_nca_executor_run_batchE9s_weights+256];
	fma.rn.f32 	%f700, %f696, %f699, %f684;
	ld.shared.f32 	%f701, [_ZZ26pop_nca_executor_run_batchE9s_weights+456];
	fma.rn.f32 	%f702, %f696, %f701, %f686;
	ld.shared.f32 	%f703, [_ZZ26pop_nca_executor_run_batchE9s_weights+656];
	fma.rn.f32 	%f704, %f696, %f703, %f688;
	ld.shared.f32 	%f705, [_ZZ26pop_nca_executor_run_batchE9s_weights+856];
	fma.rn.f32 	%f706, %f696, %f705, %f690;
	ld.shared.f32 	%f707, [_ZZ26pop_nca_executor_run_batchE9s_weights+1056];
	fma.rn.f32 	%f708, %f696, %f707, %f692;
	setp.ge.f32 	%p66, %f694, 0f3F000000;
	selp.f32 	%f709, 0f3F800000, 0f00000000, %p66;
	mul.f32 	%f710, %f694, %f709;
	ld.shared.f32 	%f711, [_ZZ26pop_nca_executor_run_batchE9s_weights+76];
	fma.rn.f32 	%f712, %f710, %f711, %f698;
	ld.shared.f32 	%f713, [_ZZ26pop_nca_executor_run_batchE9s_weights+276];
	fma.rn.f32 	%f714, %f710, %f713, %f700;
	ld.shared.f32 	%f715, [_ZZ26pop_nca_executor_run_batchE9s_weights+476];
	fma.rn.f32 	%f716, %f710, %f715, %f702;
	ld.shared.f32 	%f717, [_ZZ26pop_nca_executor_run_batchE9s_weights+676];
	fma.rn.f32 	%f718, %f710, %f717, %f704;
	ld.shared.f32 	%f719, [_ZZ26pop_nca_executor_run_batchE9s_weights+876];
	fma.rn.f32 	%f720, %f710, %f719, %f706;
	ld.shared.f32 	%f721, [_ZZ26pop_nca_executor_run_batchE9s_weights+1076];
	fma.rn.f32 	%f722, %f710, %f721, %f708;
	ld.shared.v2.f32 	{%f723, %f724}, [%r43+16];
	setp.ge.f32 	%p67, %f723, 0f3F000000;
	selp.f32 	%f725, 0f3F800000, 0f00000000, %p67;
	mul.f32 	%f726, %f723, %f725;
	ld.shared.f32 	%f727, [_ZZ26pop_nca_executor_run_batchE9s_weights+96];
	fma.rn.f32 	%f728, %f726, %f727, %f712;
	ld.shared.f32 	%f729, [_ZZ26pop_nca_executor_run_batchE9s_weights+296];
	fma.rn.f32 	%f730, %f726, %f729, %f714;
	ld.shared.f32 	%f731, [_ZZ26pop_nca_executor_run_batchE9s_weights+496];
	fma.rn.f32 	%f732, %f726, %f731, %f716;
	ld.shared.f32 	%f733, [_ZZ26pop_nca_executor_run_batchE9s_weights+696];
	fma.rn.f32 	%f734, %f726, %f733, %f718;
	ld.shared.f32 	%f735, [_ZZ26pop_nca_executor_run_batchE9s_weights+896];
	fma.rn.f32 	%f736, %f726, %f735, %f720;
	ld.shared.f32 	%f737, [_ZZ26pop_nca_executor_run_batchE9s_weights+1096];
	fma.rn.f32 	%f738, %f726, %f737, %f722;
	setp.ge.f32 	%p68, %f724, 0f3F000000;
	selp.f32 	%f739, 0f3F800000, 0f00000000, %p68;
	mul.f32 	%f740, %f724, %f739;
	ld.shared.f32 	%f741, [_ZZ26pop_nca_executor_run_batchE9s_weights+116];
	fma.rn.f32 	%f742, %f740, %f741, %f728;
	ld.shared.f32 	%f743, [_ZZ26pop_nca_executor_run_batchE9s_weights+316];
	fma.rn.f32 	%f744, %f740, %f743, %f730;
	ld.shared.f32 	%f745, [_ZZ26pop_nca_executor_run_batchE9s_weights+516];
	fma.rn.f32 	%f746, %f740, %f745, %f732;
	ld.shared.f32 	%f747, [_ZZ26pop_nca_executor_run_batchE9s_weights+716];
	fma.rn.f32 	%f748, %f740, %f747, %f734;
	ld.shared.f32 	%f749, [_ZZ26pop_nca_executor_run_batchE9s_weights+916];
	fma.rn.f32 	%f750, %f740, %f749, %f736;
	ld.shared.f32 	%f751, [_ZZ26pop_nca_executor_run_batchE9s_weights+1116];
	fma.rn.f32 	%f752, %f740, %f751, %f738;
	ld.shared.v2.f32 	{%f753, %f754}, [%r43+24];
	setp.ge.f32 	%p69, %f753, 0f3F000000;
	selp.f32 	%f755, 0f3F800000, 0f00000000, %p69;
	mul.f32 	%f756, %f753, %f755;
	ld.shared.f32 	%f757, [_ZZ26pop_nca_executor_run_batchE9s_weights+136];
	fma.rn.f32 	%f758, %f756, %f757, %f742;
	ld.shared.f32 	%f759, [_ZZ26pop_nca_executor_run_batchE9s_weights+336];
	fma.rn.f32 	%f760, %f756, %f759, %f744;
	ld.shared.f32 	%f761, [_ZZ26pop_nca_executor_run_batchE9s_weights+536];
	fma.rn.f32 	%f762, %f756, %f761, %f746;
	ld.shared.f32 	%f763, [_ZZ26pop_nca_executor_run_batchE9s_weights+736];
	fma.rn.f32 	%f764, %f756, %f763, %f748;
	ld.shared.f32 	%f765, [_ZZ26pop_nca_executor_run_batchE9s_weights+936];
	fma.rn.f32 	%f766, %f756, %f765, %f750;
	ld.shared.f32 	%f767, [_ZZ26pop_nca_executor_run_batchE9s_weights+1136];
	fma.rn.f32 	%f768, %f756, %f767, %f752;
	setp.ge.f32 	%p70, %f754, 0f3F000000;
	selp.f32 	%f769, 0f3F800000, 0f00000000, %p70;
	mul.f32 	%f770, %f754, %f769;
	ld.shared.f32 	%f771, [_ZZ26pop_nca_executor_run_batchE9s_weights+156];
	fma.rn.f32 	%f772, %f770, %f771, %f758;
	ld.shared.f32 	%f773, [_ZZ26pop_nca_executor_run_batchE9s_weights+356];
	fma.rn.f32 	%f774, %f770, %f773, %f760;
	ld.shared.f32 	%f775, [_ZZ26pop_nca_executor_run_batchE9s_weights+556];
	fma.rn.f32 	%f776, %f770, %f775, %f762;
	ld.shared.f32 	%f777, [_ZZ26pop_nca_executor_run_batchE9s_weights+756];
	fma.rn.f32 	%f778, %f770, %f777, %f764;
	ld.shared.f32 	%f779, [_ZZ26pop_nca_executor_run_batchE9s_weights+956];
	fma.rn.f32 	%f780, %f770, %f779, %f766;
	ld.shared.f32 	%f781, [_ZZ26pop_nca_executor_run_batchE9s_weights+1156];
	fma.rn.f32 	%f782, %f770, %f781, %f768;
	ld.shared.v2.f32 	{%f783, %f784}, [%r43+32];
	setp.ge.f32 	%p71, %f783, 0f3F000000;
	selp.f32 	%f785, 0f3F800000, 0f00000000, %p71;
	mul.f32 	%f786, %f783, %f785;
	ld.shared.f32 	%f787, [_ZZ26pop_nca_executor_run_batchE9s_weights+176];
	fma.rn.f32 	%f788, %f786, %f787, %f772;
	ld.shared.f32 	%f789, [_ZZ26pop_nca_executor_run_batchE9s_weights+376];
	fma.rn.f32 	%f790, %f786, %f789, %f774;
	ld.shared.f32 	%f791, [_ZZ26pop_nca_executor_run_batchE9s_weights+576];
	fma.rn.f32 	%f792, %f786, %f791, %f776;
	ld.shared.f32 	%f793, [_ZZ26pop_nca_executor_run_batchE9s_weights+776];
	fma.rn.f32 	%f794, %f786, %f793, %f778;
	ld.shared.f32 	%f795, [_ZZ26pop_nca_executor_run_batchE9s_weights+976];
	fma.rn.f32 	%f796, %f786, %f795, %f780;
	ld.shared.f32 	%f797, [_ZZ26pop_nca_executor_run_batchE9s_weights+1176];
	fma.rn.f32 	%f798, %f786, %f797, %f782;
	setp.ge.f32 	%p72, %f784, 0f3F000000;
	selp.f32 	%f799, 0f3F800000, 0f00000000, %p72;
	mul.f32 	%f800, %f784, %f799;
	ld.shared.f32 	%f801, [_ZZ26pop_nca_executor_run_batchE9s_weights+196];
	fma.rn.f32 	%f834, %f800, %f801, %f788;
	ld.shared.f32 	%f802, [_ZZ26pop_nca_executor_run_batchE9s_weights+396];
	fma.rn.f32 	%f833, %f800, %f802, %f790;
	ld.shared.f32 	%f803, [_ZZ26pop_nca_executor_run_batchE9s_weights+596];
	fma.rn.f32 	%f832, %f800, %f803, %f792;
	ld.shared.f32 	%f804, [_ZZ26pop_nca_executor_run_batchE9s_weights+796];
	fma.rn.f32 	%f831, %f800, %f804, %f794;
	ld.shared.f32 	%f805, [_ZZ26pop_nca_executor_run_batchE9s_weights+996];
	fma.rn.f32 	%f830, %f800, %f805, %f796;
	ld.shared.f32 	%f806, [_ZZ26pop_nca_executor_run_batchE9s_weights+1196];
	fma.rn.f32 	%f829, %f800, %f806, %f798;
$L__BB0_25:
	bar.sync 	0;
	cvt.sat.f32.f32 	%f807, %f834;
	cvt.sat.f32.f32 	%f808, %f833;
	st.shared.v2.f32 	[%r7+16], {%f807, %f808};
	cvt.sat.f32.f32 	%f809, %f832;
	cvt.sat.f32.f32 	%f810, %f831;
	st.shared.v2.f32 	[%r7+24], {%f809, %f810};
	cvt.sat.f32.f32 	%f811, %f830;
	cvt.sat.f32.f32 	%f812, %f829;
	st.shared.v2.f32 	[%r7+32], {%f811, %f812};
	bar.sync 	0;
	add.s32 	%r111, %r111, 1;
	setp.ne.s32 	%p73, %r111, 0;
	@%p73 bra 	$L__BB0_15;
$L__BB0_26:
	ld.shared.v2.f32 	{%f813, %f814}, [%r7];
	st.global.f32 	[%rd2], %f813;
	st.global.f32 	[%rd2+4], %f814;
	ld.shared.v2.f32 	{%f815, %f816}, [%r7+8];
	st.global.f32 	[%rd2+8], %f815;
	st.global.f32 	[%rd2+12], %f816;
	ld.shared.v2.f32 	{%f817, %f818}, [%r7+16];
	st.global.f32 	[%rd2+16], %f817;
	st.global.f32 	[%rd2+20], %f818;
	ld.shared.v2.f32 	{%f819, %f820}, [%r7+24];
	st.global.f32 	[%rd2+24], %f819;
	st.global.f32 	[%rd2+28], %f820;
	ld.shared.v2.f32 	{%f821, %f822}, [%r7+32];
	st.global.f32 	[%rd2+32], %f821;
	st.global.f32 	[%rd2+36], %f822;
$L__BB0_27:
	ret;
$L__BB0_28:
	add.s32 	%r65, %r104, %r8;
	mul.wide.s32 	%rd17, %r65, 4;
	add.s64 	%rd18, %rd1, %rd17;
	ld.global.nc.f32 	%f78, [%rd18];
	shl.b32 	%r66, %r104, 2;
	mov.u32 	%r67, _ZZ26pop_nca_executor_run_batchE9s_weights;
	add.s32 	%r68, %r67, %r66;
	st.shared.f32 	[%r68], %f78;
	mul.wide.s32 	%rd19, %r4, 4;
	add.s64 	%rd20, %rd18, %rd19;
	ld.global.nc.f32 	%f79, [%rd20];
	shl.b32 	%r69, %r4, 2;
	add.s32 	%r70, %r68, %r69;
	st.shared.f32 	[%r70], %f79;
	add.s64 	%rd21, %rd20, %rd19;
	ld.global.nc.f32 	%f80, [%rd21];
	add.s32 	%r71, %r70, %r69;
	st.shared.f32 	[%r71], %f80;
	add.s64 	%rd22, %rd21, %rd19;
	ld.global.nc.f32 	%f81, [%rd22];
	add.s32 	%r72, %r71, %r69;
	st.shared.f32 	[%r72], %f81;
	add.s32 	%r104, %r69, %r104;
	setp.lt.s32 	%p9, %r104, 300;
	@%p9 bra 	$L__BB0_28;
	bra.uni 	$L__BB0_6;

}


// ===== COMPILED SASS (sm_100) =====

	.target	sm_100

	.elftype	@"ET_EXEC"


//--------------------- .note.nv.tkinfo           --------------------------
	.section	.note.nv.tkinfo,"",@"SHT_NOTE"
	.sectionflags	@"SHF_NOTE_NV_TKINFO"
	.tkinfo
        /*0018*/ 	.word	0x00000002
        /*0030*/ 	.string	""
        /*0030*/ 	.string	"ptxas"
        /*0030*/ 	.string	"Cuda compilation tools, release 13.0, V13.0.88"
        /*0030*/ 	.string	"Build cuda_13.0.r13.0/compiler.36424714_0"
        /*0030*/ 	.string	"-arch sm_100 -m 64 "



//--------------------- .note.nv.cuinfo           --------------------------
	.section	.note.nv.cuinfo,"",@"SHT_NOTE"
	.sectionflags	@"SHF_NOTE_NV_CUINFO"
        /*0018*/ 	.short	0x0002
        /*001a*/ 	.short	0x0064
        /*001c*/ 	.short	0x0082
	.zero		2


//--------------------- .nv.info                  --------------------------
	.section	.nv.info,"",@"SHT_CUDA_INFO"
	.align	4


	//----- nvinfo : EIATTR_REGCOUNT
	.align		4
        /*0000*/ 	.byte	0x04, 0x2f
        /*0002*/ 	.short	(.L_2 - .L_1)
	.align		4
.L_1:
        /*0004*/ 	.word	index@(pop_nca_executor_run_batch)
        /*0008*/ 	.word	0x00000020


	//----- nvinfo : EIATTR_FRAME_SIZE
	.align		4
.L_2:
        /*000c*/ 	.byte	0x04, 0x11
        /*000e*/ 	.short	(.L_4 - .L_3)
	.align		4
.L_3:
        /*0010*/ 	.word	index@(pop_nca_executor_run_batch)
        /*0014*/ 	.word	0x00000000


	//----- nvinfo : EIATTR_MIN_STACK_SIZE
	.align		4
.L_4:
        /*0018*/ 	.byte	0x04, 0x12
        /*001a*/ 	.short	(.L_6 - .L_5)
	.align		4
.L_5:
        /*001c*/ 	.word	index@(pop_nca_executor_run_batch)
        /*0020*/ 	.word	0x00000000
.L_6:


//--------------------- .nv.compat                --------------------------
	.section	.nv.compat,"",@"SHT_CUDA_COMPAT_INFO"
	.align	4
        /*0000*/ 	.byte	0x02, 0x09, 0x00, 0x00, 0x02, 0x02, 0x01, 0x00, 0x02, 0x05, 0x05, 0x00, 0x03, 0x07, 0x01, 0x01
        /*0010*/ 	.byte	0x02, 0x03, 0x00, 0x00, 0x02, 0x06, 0x01, 0x00, 0x04, 0x0b, 0x08, 0x00, 0x09, 0x00, 0x00, 0x00
        /*0020*/ 	.byte	0x00, 0x00, 0x00, 0x00


//--------------------- .nv.info.pop_nca_executor_run_batch --------------------------
	.section	.nv.info.pop_nca_executor_run_batch,"",@"SHT_CUDA_INFO"
	.sectionflags	@""
	.align	4


	//----- nvinfo : EIATTR_CUDA_API_VERSION
	.align		4
        /*0000*/ 	.byte	0x04, 0x37
        /*0002*/ 	.short	(.L_8 - .L_7)
.L_7:
        /*0004*/ 	.word	0x00000082


	//----- nvinfo : EIATTR_KPARAM_INFO
	.align		4
.L_8:
        /*0008*/ 	.byte	0x04, 0x17
        /*000a*/ 	.short	(.L_10 - .L_9)
.L_9:
        /*000c*/ 	.word	0x00000000
        /*0010*/ 	.short	0x0005
        /*0012*/ 	.short	0x0024
        /*0014*/ 	.byte	0x00, 0xf0, 0x11, 0x00


	//----- nvinfo : EIATTR_KPARAM_INFO
	.align		4
.L_10:
        /*0018*/ 	.byte	0x04, 0x17
        /*001a*/ 	.short	(.L_12 - .L_11)
.L_11:
        /*001c*/ 	.word	0x00000000
        /*0020*/ 	.short	0x0004
        /*0022*/ 	.short	0x0020
        /*0024*/ 	.byte	0x00, 0xf0, 0x11, 0x00


	//----- nvinfo : EIATTR_KPARAM_INFO
	.align		4
.L_12:
        /*0028*/ 	.byte	0x04, 0x17
        /*002a*/ 	.short	(.L_14 - .L_13)
.L_13:
        /*002c*/ 	.word	0x00000000
        /*0030*/ 	.short	0x0003
        /*0032*/ 	.short	0x0018
        /*0034*/ 	.byte	0x00, 0xf5, 0x21, 0x00


	//----- nvinfo : EIATTR_KPARAM_INFO
	.align		4
.L_14:
        /*0038*/ 	.byte	0x04, 0x17
        /*003a*/ 	.short	(.L_16 - .L_15)
.L_15:
        /*003c*/ 	.word	0x00000000
        /*0040*/ 	.short	0x0002
        /*0042*/ 	.short	0x0010
        /*0044*/ 	.byte	0x00, 0xf5, 0x21, 0x00


	//----- nvinfo : EIATTR_KPARAM_INFO
	.align		4
.L_16:
        /*0048*/ 	.byte	0x04, 0x17
        /*004a*/ 	.short	(.L_18 - .L_17)
.L_17:
        /*004c*/ 	.word	0x00000000
        /*0050*/ 	.short	0x0001
        /*0052*/ 	.short	0x0008
        /*0054*/ 	.byte	0x00, 0xf5, 0x21, 0x00


	//----- nvinfo : EIATTR_KPARAM_INFO
	.align		4
.L_18:
        /*0058*/ 	.byte	0x04, 0x17
        /*005a*/ 	.short	(.L_20 - .L_19)
.L_19:
        /*005c*/ 	.word	0x00000000
        /*0060*/ 	.short	0x0000
        /*0062*/ 	.short	0x0000
        /*0064*/ 	.byte	0x00, 0xf5, 0x21, 0x00


	//----- nvinfo : EIATTR_SPARSE_MMA_MASK
	.align		4
.L_20:
        /*0068*/ 	.byte	0x03, 0x50
        /*006a*/ 	.short	0x0000


	//----- nvinfo : EIATTR_MAXREG_COUNT
	.align		4
        /*006c*/ 	.byte	0x03, 0x1b
        /*006e*/ 	.short	0x00ff


	//----- nvinfo : EIATTR_NUM_BARRIERS
	.align		4
        /*0070*/ 	.byte	0x02, 0x4c
        /*0072*/ 	.byte	0x01
	.zero		1


	//----- nvinfo : EIATTR_MERCURY_ISA_VERSION
	.align		4
        /*0074*/ 	.byte	0x03, 0x5f
        /*0076*/ 	.short	0x0101


	//----- nvinfo : EIATTR_VRC_CTA_INIT_COUNT
	.align		4
        /*0078*/ 	.byte	0x02, 0x4a
	.zero		1
	.zero		1


	//----- nvinfo : EIATTR_EXIT_INSTR_OFFSETS
	.align		4
        /*007c*/ 	.byte	0x04, 0x1c
        /*007e*/ 	.short	(.L_22 - .L_21)


	//   ....[0]....
.L_21:
        /*0080*/ 	.word	0x000000c0


	//   ....[1]....
        /*0084*/ 	.word	0x000040f0


	//----- nvinfo : EIATTR_CRS_STACK_SIZE
	.align		4
.L_22:
        /*0088*/ 	.byte	0x04, 0x1e
        /*008a*/ 	.short	(.L_24 - .L_23)
.L_23:
        /*008c*/ 	.word	0x00000000


	//----- nvinfo : EIATTR_CBANK_PARAM_SIZE
	.align		4
.L_24:
        /*0090*/ 	.byte	0x03, 0x19
        /*0092*/ 	.short	0x0028


	//----- nvinfo : EIATTR_PARAM_CBANK
	.align		4
        /*0094*/ 	.byte	0x04, 0x0a
        /*0096*/ 	.short	(.L_26 - .L_25)
	.align		4
.L_25:
        /*0098*/ 	.word	index@(.nv.constant0.pop_nca_executor_run_batch)
        /*009c*/ 	.short	0x0380
        /*009e*/ 	.short	0x0028


	//----- nvinfo : EIATTR_SW_WAR
	.align		4
.L_26:
        /*00a0*/ 	.byte	0x04, 0x36
        /*00a2*/ 	.short	(.L_28 - .L_27)
.L_27:
        /*00a4*/ 	.word	0x00000008
.L_28:


//--------------------- .nv.callgraph             --------------------------
	.section	.nv.callgraph,"",@"SHT_CUDA_CALLGRAPH"
	.align	4
	.sectionentsize	8
	.align		4
        /*0000*/ 	.word	0x00000000
	.align		4
        /*0004*/ 	.word	0xffffffff
	.align		4
        /*0008*/ 	.word	0x00000000
	.align		4
        /*000c*/ 	.word	0xfffffffe
	.align		4
        /*0010*/ 	.word	0x00000000
	.align		4
        /*0014*/ 	.word	0xfffffffd
	.align		4
        /*0018*/ 	.word	0x00000000
	.align		4
        /*001c*/ 	.word	0xfffffffc


//--------------------- .nv.constant3             --------------------------
	.section	.nv.constant3,"a",@progbits
	.align	4
.nv.constant3:
	.type		NHBD,@object
	.size		NHBD,(.L_0 - NHBD)
NHBD:
        /*0000*/ 	.byte	0x00, 0x00, 0x00, 0x00, 0xff, 0xff, 0xff, 0xff, 0xff, 0xff, 0xff, 0xff, 0x00, 0x00, 0x00, 0x00
        /*0010*/ 	.byte	0x00, 0x00, 0x00, 0x00, 0x00, 0x00, 0x00, 0x00, 0x01, 0x00, 0x00, 0x00, 0x00, 0x00, 0x00, 0x00
        /*0020*/ 	.byte	0x00, 0x00, 0x00, 0x00, 0x01, 0x00, 0x00, 0x00
.L_0:


//--------------------- .text.pop_nca_executor_run_batch --------------------------
	.section	.text.pop_nca_executor_run_batch,"ax",@progbits
	.align	128
        .global         pop_nca_executor_run_batch
        .type           pop_nca_executor_run_batch,@function
        .size           pop_nca_executor_run_batch,(.L_x_25 - pop_nca_executor_run_batch)
        .other          pop_nca_executor_run_batch,@"STO_CUDA_ENTRY STV_DEFAULT"
pop_nca_executor_run_batch:
.text.pop_nca_executor_run_batch:
[----:B------:R-:W-:Y:S01]  /*0000*/  LDC R1, c[0x0][0x37c] ;  /* 0x0000df00ff017b82 */ /* 0x000fe20000000800 */
[----:B------:R-:W0:Y:S07]  /*0010*/  S2R R11, SR_CTAID.X ;  /* 0x00000000000b7919 */ /* 0x000e2e0000002500 */
[----:B------:R-:W0:Y:S01]  /*0020*/  LDC.64 R6, c[0x0][0x390] ;  /* 0x0000e400ff067b82 */ /* 0x000e220000000a00 */
[----:B------:R-:W1:Y:S07]  /*0030*/  LDCU.64 UR8, c[0x0][0x358] ;  /* 0x00006b00ff0877ac */ /* 0x000e6e0008000a00 */
[----:B------:R-:W2:Y:S01]  /*0040*/  LDC.64 R8, c[0x0][0x398] ;  /* 0x0000e600ff087b82 */ /* 0x000ea20000000a00 */
[----:B0-----:R-:W-:-:S04]  /*0050*/  IMAD.WIDE.U32 R6, R11, 0x4, R6 ;  /* 0x000000040b067825 */ /* 0x001fc800078e0006 */
[----:B--2---:R-:W-:Y:S01]  /*0060*/  IMAD.WIDE.U32 R8, R11, 0x4, R8 ;  /* 0x000000040b087825 */ /* 0x004fe200078e0008 */
[----:B-1----:R-:W2:Y:S04]  /*0070*/  LDG.E.CONSTANT R0, desc[UR8][R6.64] ;  /* 0x0000000806007981 */ /* 0x002ea8000c1e9900 */
[----:B------:R-:W2:Y:S01]  /*0080*/  LDG.E.CONSTANT R3, desc[UR8][R8.64] ;  /* 0x0000000808037981 */ /* 0x000ea2000c1e9900 */
[----:B------:R-:W0:Y:S01]  /*0090*/  S2R R2, SR_TID.X ;  /* 0x0000000000027919 */ /* 0x000e220000002100 */
[----:B--2---:R-:W-:-:S05]  /*00a0*/  IMAD R5, R0, R3, RZ ;  /* 0x0000000300057224 */ /* 0x004fca00078e02ff */
[----:B0-----:R-:W-:-:S13]  /*00b0*/  ISETP.GE.U32.AND P0, PT, R2, R5, PT ;  /* 0x000000050200720c */ /* 0x001fda0003f06070 */
[----:B------:R-:W-:Y:S05]  /*00c0*/  @P0 EXIT ;  /* 0x000000000000094d */ /* 0x000fea0003800000 */
[----:B------:R-:W0:Y:S01]  /*00d0*/  S2R R7, SR_CTAID.Y ;  /* 0x0000000000077919 */ /* 0x000e220000002600 */
[----:B------:R-:W0:Y:S01]  /*00e0*/  LDCU UR4, c[0x0][0x370] ;  /* 0x00006e00ff0477ac */ /* 0x000e220008000800 */
[----:B------:R-:W1:Y:S01]  /*00f0*/  LDC.64 R12, c[0x0][0x380] ;  /* 0x0000e000ff0c7b82 */ /* 0x000e620000000a00 */
[----:B------:R-:W2:Y:S01]  /*0100*/  LDCU UR5, c[0x0][0x3a4] ;  /* 0x00007480ff0577ac */ /* 0x000ea20008000800 */
[----:B0-----:R-:W-:-:S04]  /*0110*/  IMAD R9, R7, UR4, R11 ;  /* 0x0000000407097c24 */ /* 0x001fc8000f8e020b */
[----:B--2---:R-:W-:-:S04]  /*0120*/  IMAD R9, R9, UR5, R2 ;  /* 0x0000000509097c24 */ /* 0x004fc8000f8e0202 */
[----:B------:R-:W-:-:S04]  /*0130*/  IMAD R9, R9, 0xa, RZ ;  /* 0x0000000a09097824 */ /* 0x000fc800078e02ff */
[----:B-1----:R-:W-:-:S05]  /*0140*/  IMAD.WIDE R12, R9, 0x4, R12 ;  /* 0x00000004090c7825 */ /* 0x002fca00078e020c */
[----:B------:R-:W2:Y:S04]  /*0150*/  LDG.E R14, desc[UR8][R12.64] ;  /* 0x000000080c0e7981 */ /* 0x000ea8000c1e1900 */
[----:B------:R-:W2:Y:S04]  /*0160*/  LDG.E R15, desc[UR8][R12.64+0x4] ;  /* 0x000004080c0f7981 */ /* 0x000ea8000c1e1900 */
[----:B------:R-:W3:Y:S04]  /*0170*/  LDG.E R16, desc[UR8][R12.64+0x8] ;  /* 0x000008080c107981 */ /* 0x000ee8000c1e1900 */
[----:B------:R-:W3:Y:S04]  /*0180*/  LDG.E R17, desc[UR8][R12.64+0xc] ;  /* 0x00000c080c117981 */ /* 0x000ee8000c1e1900 */
[----:B------:R-:W4:Y:S04]  /*0190*/  LDG.E R18, desc[UR8][R12.64+0x10] ;  /* 0x000010080c127981 */ /* 0x000f28000c1e1900 */
[----:B------:R-:W4:Y:S04]  /*01a0*/  LDG.E R19, desc[UR8][R12.64+0x14] ;  /* 0x000014080c137981 */ /* 0x000f28000c1e1900 */
[----:B------:R-:W5:Y:S04]  /*01b0*/  LDG.E R20, desc[UR8][R12.64+0x18] ;  /* 0x000018080c147981 */ /* 0x000f68000c1e1900 */
[----:B------:R-:W5:Y:S04]  /*01c0*/  LDG.E R21, desc[UR8][R12.64+0x1c] ;  /* 0x00001c080c157981 */ /* 0x000f68000c1e1900 */
[----:B------:R-:W5:Y:S04]  /*01d0*/  LDG.E R22, desc[UR8][R12.64+0x20] ;  /* 0x000020080c167981 */ /* 0x000f68000c1e1900 */
[----:B------:R-:W5:Y:S01]  /*01e0*/  LDG.E R23, desc[UR8][R12.64+0x24] ;  /* 0x000024080c177981 */ /* 0x000f62000c1e1900 */
[----:B------:R-:W-:Y:S01]  /*01f0*/  MOV R9, 0x400 ;  /* 0x0000040000097802 */ /* 0x000fe20000000f00 */
[----:B------:R-:W-:Y:S01]  /*0200*/  BSSY.RECONVERGENT B0, `(.L_x_0) ;  /* 0x0000053000007945 */ /* 0x000fe20003800200 */
[----:B------:R-:W-:Y:S01]  /*0210*/  ISETP.GT.U32.AND P0, PT, R2, 0x12b, PT ;  /* 0x0000012b0200780c */ /* 0x000fe20003f04070 */
[----:B------:R-:W0:Y:S01]  /*0220*/  S2R R4, SR_CgaCtaId ;  /* 0x0000000000047919 */ /* 0x000e220000008800 */
[----:B------:R-:W-:-:S04]  /*0230*/  IADD3 R11, PT, PT, R9, 0x4d0, RZ ;  /* 0x000004d0090b7810 */ /* 0x000fc80007ffe0ff */
[----:B0-----:R-:W-:-:S05]  /*0240*/  LEA R11, R4, R11, 0x18 ;  /* 0x0000000b040b7211 */ /* 0x001fca00078ec0ff */
[----:B------:R-:W-:-:S05]  /*0250*/  IMAD R6, R2, 0x28, R11 ;  /* 0x0000002802067824 */ /* 0x000fca00078e020b */
[----:B--2---:R0:W-:Y:S04]  /*0260*/  STS.64 [R6], R14 ;  /* 0x0000000e06007388 */ /* 0x0041e80000000a00 */
[----:B---3--:R0:W-:Y:S04]  /*0270*/  STS.64 [R6+0x8], R16 ;  /* 0x0000081006007388 */ /* 0x0081e80000000a00 */
[----:B----4-:R0:W-:Y:S04]  /*0280*/  STS.64 [R6+0x10], R18 ;  /* 0x0000101206007388 */ /* 0x0101e80000000a00 */
[----:B-----5:R0:W-:Y:S04]  /*0290*/  STS.64 [R6+0x18], R20 ;  /* 0x0000181406007388 */ /* 0x0201e80000000a00 */
[----:B------:R0:W-:Y:S01]  /*02a0*/  STS.64 [R6+0x20], R22 ;  /* 0x0000201606007388 */ /* 0x0001e20000000a00 */
[----:B------:R-:W-:Y:S05]  /*02b0*/  @P0 BRA `(.L_x_1) ;  /* 0x00000004001c0947 */ /* 0x000fea0003800000 */
[----:B0-----:R-:W0:Y:S01]  /*02c0*/  I2F.U32.RP R16, R5 ;  /* 0x0000000500107306 */ /* 0x001e220000209000 */
[C---:B------:R-:W-:Y:S01]  /*02d0*/  IADD3 R8, PT, PT, R5.reuse, R2, RZ ;  /* 0x0000000205087210 */ /* 0x040fe20007ffe0ff */
[----:B------:R-:W-:Y:S01]  /*02e0*/  BSSY.RECONVERGENT B1, `(.L_x_2) ;  /* 0x000002d000017945 */ /* 0x000fe20003800200 */
[----:B------:R-:W-:Y:S02]  /*02f0*/  IADD3 R19, PT, PT, RZ, -R5, RZ ;  /* 0x80000005ff137210 */ /* 0x000fe40007ffe0ff */
[C---:B------:R-:W-:Y:S02]  /*0300*/  ISETP.GE.AND P0, PT, R8.reuse, 0x12c, PT ;  /* 0x0000012c0800780c */ /* 0x040fe40003f06270 */
[----:B------:R-:W-:Y:S02]  /*0310*/  VIMNMX R17, PT, PT, R8, 0x12c, !PT ;  /* 0x0000012c08117848 */ /* 0x000fe40007fe0100 */
[----:B------:R-:W-:Y:S02]  /*0320*/  SEL R10, RZ, 0x1, P0 ;  /* 0x00000001ff0a7807 */ /* 0x000fe40000000000 */
[----:B------:R-:W-:-:S02]  /*0330*/  ISETP.NE.U32.AND P2, PT, R5, RZ, PT ;  /* 0x000000ff0500720c */ /* 0x000fc40003f45070 */
[----:B------:R-:W-:Y:S01]  /*0340*/  IADD3 R8, PT, PT, R17, -R8, -R10 ;  /* 0x8000000811087210 */ /* 0x000fe20007ffe80a */
[----:B0-----:R-:W0:Y:S02]  /*0350*/  MUFU.RCP R16, R16 ;  /* 0x0000001000107308 */ /* 0x001e240000001000 */
[----:B0-----:R-:W-:-:S06]  /*0360*/  IADD3 R14, PT, PT, R16, 0xffffffe, RZ ;  /* 0x0ffffffe100e7810 */ /* 0x001fcc0007ffe0ff */
[----:B------:R0:W1:Y:S02]  /*0370*/  F2I.FTZ.U32.TRUNC.NTZ R15, R14 ;  /* 0x0000000e000f7305 */ /* 0x000064000021f000 */
[----:B0-----:R-:W-:Y:S02]  /*0380*/  HFMA2 R14, -RZ, RZ, 0, 0 ;  /* 0x00000000ff0e7431 */ /* 0x001fe400000001ff */
[----:B-1----:R-:W-:-:S04]  /*0390*/  IMAD R19, R19, R15, RZ ;  /* 0x0000000f13137224 */ /* 0x002fc800078e02ff */
[----:B------:R-:W-:-:S06]  /*03a0*/  IMAD.HI.U32 R15, R15, R19, R14 ;  /* 0x000000130f0f7227 */ /* 0x000fcc00078e000e */
[----:B------:R-:W-:-:S05]  /*03b0*/  IMAD.HI.U32 R15, R15, R8, RZ ;  /* 0x000000080f0f7227 */ /* 0x000fca00078e00ff */
[----:B------:R-:W-:-:S05]  /*03c0*/  IADD3 R14, PT, PT, -R15, RZ, RZ ;  /* 0x000000ff0f0e7210 */ /* 0x000fca0007ffe1ff */
[----:B------:R-:W-:-:S05]  /*03d0*/  IMAD R8, R5, R14, R8 ;  /* 0x0000000e05087224 */ /* 0x000fca00078e0208 */
[----:B------:R-:W-:-:S13]  /*03e0*/  ISETP.GE.U32.AND P0, PT, R8, R5, PT ;  /* 0x000000050800720c */ /* 0x000fda0003f06070 */
[----:B------:R-:W-:Y:S02]  /*03f0*/  @P0 IADD3 R8, PT, PT, -R5, R8, RZ ;  /* 0x0000000805080210 */ /* 0x000fe40007ffe1ff */
[----:B------:R-:W-:Y:S02]  /*0400*/  @P0 IADD3 R15, PT, PT, R15, 0x1, RZ ;  /* 0x000000010f0f0810 */ /* 0x000fe40007ffe0ff */
[----:B------:R-:W-:-:S13]  /*0410*/  ISETP.GE.U32.AND P1, PT, R8, R5, PT ;  /* 0x000000050800720c */ /* 0x000fda0003f26070 */
[----:B------:R-:W-:Y:S02]  /*0420*/  @P1 IADD3 R15, PT, PT, R15, 0x1, RZ ;  /* 0x000000010f0f1810 */ /* 0x000fe40007ffe0ff */
[----:B------:R-:W-:-:S04]  /*0430*/  @!P2 LOP3.LUT R15, RZ, R5, RZ, 0x33, !PT ;  /* 0x00000005ff0fa212 */ /* 0x000fc800078e33ff */
[----:B------:R-:W-:-:S04]  /*0440*/  IADD3 R10, PT, PT, R10, R15, RZ ;  /* 0x0000000f0a0a7210 */ /* 0x000fc80007ffe0ff */
[C---:B------:R-:W-:Y:S02]  /*0450*/  LOP3.LUT R8, R10.reuse, 0x3, RZ, 0xc0, !PT ;  /* 0x000000030a087812 */ /* 0x040fe400078ec0ff */
[----:B------:R-:W-:Y:S02]  /*0460*/  ISETP.GE.U32.AND P1, PT, R10, 0x3, PT ;  /* 0x000000030a00780c */ /* 0x000fe40003f26070 */
[----:B------:R-:W-:Y:S02]  /*0470*/  ISETP.NE.AND P0, PT, R8, 0x3, PT ;  /* 0x000000030800780c */ /* 0x000fe40003f05270 */
[----:B------:R-:W-:-:S11]  /*0480*/  MOV R8, R2 ;  /* 0x0000000200087202 */ /* 0x000fd60000000f00 */
[----:B------:R-:W-:Y:S05]  /*0490*/  @!P0 BRA `(.L_x_3) ;  /* 0x0000000000448947 */ /* 0x000fea0003800000 */
[----:B------:R-:W0:Y:S01]  /*04a0*/  LDC.64 R14, c[0x0][0x388] ;  /* 0x0000e200ff0e7b82 */ /* 0x000e220000000a00 */
[----:B------:R-:W-:Y:S01]  /*04b0*/  IADD3 R10, PT, PT, R10, 0x1, RZ ;  /* 0x000000010a0a7810 */ /* 0x000fe20007ffe0ff */
[----:B------:R-:W-:Y:S01]  /*04c0*/  IMAD R19, R7, 0x132, R2 ;  /* 0x0000013207137824 */ /* 0x000fe200078e0202 */
[----:B------:R-:W-:Y:S02]  /*04d0*/  LEA R17, R4, R9, 0x18 ;  /* 0x0000000904117211 */ /* 0x000fe400078ec0ff */
[----:B------:R-:W-:Y:S02]  /*04e0*/  LOP3.LUT R10, R10, 0x3, RZ, 0xc0, !PT ;  /* 0x000000030a0a7812 */ /* 0x000fe400078ec0ff */
[----:B------:R-:W-:Y:S02]  /*04f0*/  MOV R8, R2 ;  /* 0x0000000200087202 */ /* 0x000fe40000000f00 */
[----:B------:R-:W-:Y:S02]  /*0500*/  LEA R18, R2, R17, 0x2 ;  /* 0x0000001102127211 */ /* 0x000fe400078e10ff */
[----:B------:R-:W-:-:S07]  /*0510*/  IADD3 R10, PT, PT, -R10, RZ, RZ ;  /* 0x000000ff0a0a7210 */ /* 0x000fce0007ffe1ff */
.L_x_4:
[----:B0-----:R-:W-:-:S06]  /*0520*/  IMAD.WIDE R16, R19, 0x4, R14 ;  /* 0x0000000413107825 */ /* 0x001fcc00078e020e */
[----:B------:R-:W2:Y:S01]  /*0530*/  LDG.E.CONSTANT R17, desc[UR8][R16.64] ;  /* 0x0000000810117981 */ /* 0x000ea2000c1e9900 */
[----:B------:R-:W-:Y:S02]  /*0540*/  IADD3 R10, PT, PT, R10, 0x1, RZ ;  /* 0x000000010a0a7810 */ /* 0x000fe40007ffe0ff */
[C---:B------:R-:W-:Y:S02]  /*0550*/  IADD3 R8, PT, PT, R5.reuse, R8, RZ ;  /* 0x0000000805087210 */ /* 0x040fe40007ffe0ff */
[----:B------:R-:W-:Y:S02]  /*0560*/  ISETP.NE.AND P0, PT, R10, RZ, PT ;  /* 0x000000ff0a00720c */ /* 0x000fe40003f05270 */
[C---:B------:R-:W-:Y:S01]  /*0570*/  IADD3 R19, PT, PT, R5.reuse, R19, RZ ;  /* 0x0000001305137210 */ /* 0x040fe20007ffe0ff */
[----:B--2---:R0:W-:Y:S02]  /*0580*/  STS [R18], R17 ;  /* 0x0000001112007388 */ /* 0x0041e40000000800 */
[----:B0-----:R-:W-:-:S08]  /*0590*/  LEA R18, R5, R18, 0x2 ;  /* 0x0000001205127211 */ /* 0x001fd000078e10ff */
[----:B------:R-:W-:Y:S05]  /*05a0*/  @P0 BRA `(.L_x_4) ;  /* 0xfffffffc00dc0947 */ /* 0x000fea000383ffff */
.L_x_3:
[----:B------:R-:W-:Y:S05]  /*05b0*/  BSYNC.RECONVERGENT B1 ;  /* 0x0000000000017941 */ /* 0x000fea0003800200 */
.L_x_2:
[----:B------:R-:W-:Y:S05]  /*05c0*/  @!P1 BRA `(.L_x_1) ;  /* 0x0000000000589947 */ /* 0x000fea0003800000 */
[----:B------:R-:W0:Y:S01]  /*05d0*/  LDC.64 R14, c[0x0][0x388] ;  /* 0x0000e200ff0e7b82 */ /* 0x000e220000000a00 */
[----:B------:R-:W-:-:S07]  /*05e0*/  LEA R25, R4, R9, 0x18 ;  /* 0x0000000904197211 */ /* 0x000fce00078ec0ff */
.L_x_5:
[----:B------:R-:W-:-:S04]  /*05f0*/  IMAD R23, R7, 0x132, R8 ;  /* 0x0000013207177824 */ /* 0x000fc800078e0208 */
[----:B01----:R-:W-:-:S04]  /*0600*/  IMAD.WIDE R22, R23, 0x4, R14 ;  /* 0x0000000417167825 */ /* 0x003fc800078e020e */
[C---:B------:R-:W-:Y:S02]  /*0610*/  IMAD.WIDE R16, R5.reuse, 0x4, R22 ;  /* 0x0000000405107825 */ /* 0x040fe400078e0216 */
[----:B------:R-:W2:Y:S02]  /*0620*/  LDG.E.CONSTANT R22, desc[UR8][R22.64] ;  /* 0x0000000816167981 */ /* 0x000ea4000c1e9900 */
[C---:B------:R-:W-:Y:S02]  /*0630*/  IMAD.WIDE R18, R5.reuse, 0x4, R16 ;  /* 0x0000000405127825 */ /* 0x040fe400078e0210 */
[----:B------:R-:W3:Y:S02]  /*0640*/  LDG.E.CONSTANT R16, desc[UR8][R16.64] ;  /* 0x0000000810107981 */ /* 0x000ee4000c1e9900 */
[----:B------:R-:W-:Y:S02]  /*0650*/  IMAD.WIDE R20, R5, 0x4, R18 ;  /* 0x0000000405147825 */ /* 0x000fe400078e0212 */
[----:B------:R-:W4:Y:S04]  /*0660*/  LDG.E.CONSTANT R18, desc[UR8][R18.64] ;  /* 0x0000000812127981 */ /* 0x000f28000c1e9900 */
[----:B------:R-:W5:Y:S01]  /*0670*/  LDG.E.CONSTANT R20, desc[UR8][R20.64] ;  /* 0x0000000814147981 */ /* 0x000f62000c1e9900 */
[----:B------:R-:W-:-:S04]  /*0680*/  LEA R10, R8, R25, 0x2 ;  /* 0x00000019080a7211 */ /* 0x000fc800078e10ff */
[----:B------:R-:W-:-:S04]  /*0690*/  LEA R24, R5, R10, 0x2 ;  /* 0x0000000a05187211 */ /* 0x000fc800078e10ff */
[----:B------:R-:W-:-:S04]  /*06a0*/  LEA R26, R5, R24, 0x2 ;  /* 0x00000018051a7211 */ /* 0x000fc800078e10ff */
[C---:B------:R-:W-:Y:S02]  /*06b0*/  LEA R27, R5.reuse, R26, 0x2 ;  /* 0x0000001a051b7211 */ /* 0x040fe400078e10ff */
[----:B------:R-:W-:-:S04]  /*06c0*/  LEA R8, R5, R8, 0x2 ;  /* 0x0000000805087211 */ /* 0x000fc800078e10ff */
[----:B------:R-:W-:Y:S01]  /*06d0*/  ISETP.GE.AND P0, PT, R8, 0x12c, PT ;  /* 0x0000012c0800780c */ /* 0x000fe20003f06270 */
[----:B--2---:R1:W-:Y:S04]  /*06e0*/  STS [R10], R22 ;  /* 0x000000160a007388 */ /* 0x0043e80000000800 */
[----:B---3--:R1:W-:Y:S04]  /*06f0*/  STS [R24], R16 ;  /* 0x0000001018007388 */ /* 0x0083e80000000800 */
[----:B----4-:R1:W-:Y:S04]  /*0700*/  STS [R26], R18 ;  /* 0x000000121a007388 */ /* 0x0103e80000000800 */
[----:B-----5:R1:W-:Y:S01]  /*0710*/  STS [R27], R20 ;  /* 0x000000141b007388 */ /* 0x0203e20000000800 */
[----:B------:R-:W-:Y:S05]  /*0720*/  @!P0 BRA `(.L_x_5) ;  /* 0xfffffffc00b08947 */ /* 0x000fea000383ffff */
.L_x_1:
[----:B------:R-:W-:Y:S05]  /*0730*/  BSYNC.RECONVERGENT B0 ;  /* 0x0000000000007941 */ /* 0x000fea0003800200 */
.L_x_0:
[----:B------:R-:W-:Y:S01]  /*0740*/  ISETP.GT.U32.AND P0, PT, R2, 0x5, PT ;  /* 0x000000050200780c */ /* 0x000fe20003f04070 */
[----:B------:R-:W2:Y:S01]  /*0750*/  LDCU.64 UR4, c[0x0][0x388] ;  /* 0x00007100ff0477ac */ /* 0x000ea20008000a00 */
[----:B------:R-:W-:Y:S11]  /*0760*/  BSSY.RECONVERGENT B0, `(.L_x_6) ;  /* 0x000005a000007945 */ /* 0x000ff60003800200 */
[----:B------:R-:W-:Y:S05]  /*0770*/  @P0 BRA `(.L_x_7) ;  /* 0x0000000400600947 */ /* 0x000fea0003800000 */
[----:B01----:R-:W0:Y:S01]  /*0780*/  I2F.U32.RP R16, R5 ;  /* 0x0000000500107306 */ /* 0x003e220000209000 */
        /* <DEDUP_REMOVED lines=30> */
[----:B------:R-:W-:Y:S02]  /*0970*/  IADD3 R17, PT, PT, R9, 0x4b0, RZ ;  /* 0x000004b009117810 */ /* 0x000fe40007ffe0ff */
[----:B------:R-:W-:Y:S02]  /*0980*/  IADD3 R10, PT, PT, R10, 0x1, RZ ;  /* 0x000000010a0a7810 */ /* 0x000fe40007ffe0ff */
[----:B------:R-:W-:Y:S02]  /*0990*/  LEA R17, R4, R17, 0x18 ;  /* 0x0000001104117211 */ /* 0x000fe400078ec0ff */
[----:B------:R-:W-:Y:S02]  /*09a0*/  LOP3.LUT R10, R10, 0x3, RZ, 0xc0, !PT ;  /* 0x000000030a0a7812 */ /* 0x000fe400078ec0ff */
[----:B------:R-:W-:Y:S02]  /*09b0*/  MOV R8, R2 ;  /* 0x0000000200087202 */ /* 0x000fe40000000f00 */
[----:B------:R-:W-:-:S02]  /*09c0*/  LEA R18, R2, R17, 0x2 ;  /* 0x0000001102127211 */ /* 0x000fc400078e10ff */
[----:B------:R-:W-:Y:S01]  /*09d0*/  IADD3 R10, PT, PT, -R10, RZ, RZ ;  /* 0x000000ff0a0a7210 */ /* 0x000fe20007ffe1ff */
[----:B0-----:R-:W-:-:S03]  /*09e0*/  IMAD.WIDE.U32 R14, R7, 0x4c8, R14 ;  /* 0x000004c8070e7825 */ /* 0x001fc600078e000e */
[----:B------:R-:W-:-:S04]  /*09f0*/  IADD3 R14, P0, PT, R14, 0x4b0, RZ ;  /* 0x000004b00e0e7810 */ /* 0x000fc80007f1e0ff */
[----:B------:R-:W-:-:S09]  /*0a00*/  IADD3.X R15, PT, PT, RZ, R15, RZ, P0, !PT ;  /* 0x0000000fff0f7210 */ /* 0x000fd200007fe4ff */
.L_x_10:
[----:B------:R-:W-:-:S06]  /*0a10*/  IMAD.WIDE R16, R8, 0x4, R14 ;  /* 0x0000000408107825 */ /* 0x000fcc00078e020e */
[----:B------:R-:W3:Y:S01]  /*0a20*/  LDG.E.CONSTANT R17, desc[UR8][R16.64] ;  /* 0x0000000810117981 */ /* 0x000ee2000c1e9900 */
[----:B------:R-:W-:Y:S02]  /*0a30*/  IADD3 R10, PT, PT, R10, 0x1, RZ ;  /* 0x000000010a0a7810 */ /* 0x000fe40007ffe0ff */
[C---:B------:R-:W-:Y:S02]  /*0a40*/  IADD3 R8, PT, PT, R5.reuse, R8, RZ ;  /* 0x0000000805087210 */ /* 0x040fe40007ffe0ff */
[----:B------:R-:W-:Y:S01]  /*0a50*/  ISETP.NE.AND P0, PT, R10, RZ, PT ;  /* 0x000000ff0a00720c */ /* 0x000fe20003f05270 */
[----:B---3--:R0:W-:Y:S02]  /*0a60*/  STS [R18], R17 ;  /* 0x0000001112007388 */ /* 0x0081e40000000800 */
[----:B0-----:R-:W-:-:S10]  /*0a70*/  LEA R18, R5, R18, 0x2 ;  /* 0x0000001205127211 */ /* 0x001fd400078e10ff */
[----:B------:R-:W-:Y:S05]  /*0a80*/  @P0 BRA `(.L_x_10) ;  /* 0xfffffffc00e00947 */ /* 0x000fea000383ffff */
.L_x_9:
[----:B--2---:R-:W-:Y:S05]  /*0a90*/  BSYNC.RECONVERGENT B1 ;  /* 0x0000000000017941 */ /* 0x004fea0003800200 */
.L_x_8:
[----:B------:R-:W-:Y:S05]  /*0aa0*/  @!P1 BRA `(.L_x_7) ;  /* 0x0000000000949947 */ /* 0x000fea0003800000 */
[----:B------:R-:W-:Y:S01]  /*0ab0*/  IADD3 R15, PT, PT, R9, 0x4b0, RZ ;  /* 0x000004b0090f7810 */ /* 0x000fe20007ffe0ff */
[----:B------:R-:W-:-:S03]  /*0ac0*/  IMAD R23, R7, 0x132, RZ ;  /* 0x0000013207177824 */ /* 0x000fc600078e02ff */
[----:B------:R-:W-:-:S07]  /*0ad0*/  LEA R7, R4, R15, 0x18 ;  /* 0x0000000f04077211 */ /* 0x000fce00078ec0ff */
.L_x_11:
[-C--:B------:R-:W-:Y:S02]  /*0ae0*/  IADD3 R10, P0, PT, R23, R8.reuse, RZ ;  /* 0x00000008170a7210 */ /* 0x080fe40007f1e0ff */
[C---:B0-----:R-:W-:Y:S02]  /*0af0*/  IADD3 R20, PT, PT, R5.reuse, R8, RZ ;  /* 0x0000000805147210 */ /* 0x041fe40007ffe0ff */
[----:B------:R-:W-:Y:S02]  /*0b00*/  LEA.HI.X.SX32 R15, R8, RZ, 0x1, P0 ;  /* 0x000000ff080f7211 */ /* 0x000fe400000f0eff */
[----:B------:R-:W-:Y:S02]  /*0b10*/  LEA R14, P0, R10, UR4, 0x2 ;  /* 0x000000040a0e7c11 */ /* 0x000fe4000f8010ff */
[----:B------:R-:W-:Y:S02]  /*0b20*/  IADD3 R18, PT, PT, R5, R20, RZ ;  /* 0x0000001405127210 */ /* 0x000fe40007ffe0ff */
[----:B------:R-:W-:-:S02]  /*0b30*/  IADD3 R17, P1, PT, R20, R23, RZ ;  /* 0x0000001714117210 */ /* 0x000fc40007f3e0ff */
[----:B------:R-:W-:Y:S02]  /*0b40*/  LEA.HI.X R15, R10, UR5, R15, 0x2, P0 ;  /* 0x000000050a0f7c11 */ /* 0x000fe400080f140f */
[-C--:B------:R-:W-:Y:S02]  /*0b50*/  IADD3 R10, PT, PT, R5, R18.reuse, RZ ;  /* 0x00000012050a7210 */ /* 0x080fe40007ffe0ff */
[----:B------:R-:W-:Y:S01]  /*0b60*/  IADD3 R19, P2, PT, R23, R18, RZ ;  /* 0x0000001217137210 */ /* 0x000fe20007f5e0ff */
[----:B------:R-:W2:Y:S01]  /*0b70*/  LDG.E.CONSTANT R14, desc[UR8][R14.64+0x4b0] ;  /* 0x0004b0080e0e7981 */ /* 0x000ea2000c1e9900 */
[----:B------:R-:W-:Y:S02]  /*0b80*/  LEA.HI.X.SX32 R20, R20, RZ, 0x1, P1 ;  /* 0x000000ff14147211 */ /* 0x000fe400008f0eff */
[----:B------:R-:W-:Y:S02]  /*0b90*/  LEA R16, P0, R17, UR4, 0x2 ;  /* 0x0000000411107c11 */ /* 0x000fe4000f8010ff */
[----:B------:R-:W-:-:S02]  /*0ba0*/  IADD3 R21, P3, PT, R23, R10, RZ ;  /* 0x0000000a17157210 */ /* 0x000fc40007f7e0ff */
[----:B------:R-:W-:Y:S02]  /*0bb0*/  LEA.HI.X.SX32 R24, R18, RZ, 0x1, P2 ;  /* 0x000000ff12187211 */ /* 0x000fe400010f0eff */
[----:B------:R-:W-:Y:S02]  /*0bc0*/  LEA R18, P1, R19, UR4, 0x2 ;  /* 0x0000000413127c11 */ /* 0x000fe4000f8210ff */
[----:B------:R-:W-:Y:S02]  /*0bd0*/  LEA.HI.X R17, R17, UR5, R20, 0x2, P0 ;  /* 0x0000000511117c11 */ /* 0x000fe400080f1414 */
[----:B------:R-:W-:Y:S02]  /*0be0*/  LEA.HI.X.SX32 R22, R10, RZ, 0x1, P3 ;  /* 0x000000ff0a167211 */ /* 0x000fe400018f0eff */
[----:B------:R-:W-:Y:S01]  /*0bf0*/  LEA R20, P0, R21, UR4, 0x2 ;  /* 0x0000000415147c11 */ /* 0x000fe2000f8010ff */
[----:B------:R-:W3:Y:S01]  /*0c00*/  LDG.E.CONSTANT R16, desc[UR8][R16.64+0x4b0] ;  /* 0x0004b00810107981 */ /* 0x000ee2000c1e9900 */
[----:B------:R-:W-:-:S02]  /*0c10*/  LEA.HI.X R19, R19, UR5, R24, 0x2, P1 ;  /* 0x0000000513137c11 */ /* 0x000fc400088f1418 */
[----:B------:R-:W-:-:S03]  /*0c20*/  LEA.HI.X R21, R21, UR5, R22, 0x2, P0 ;  /* 0x0000000515157c11 */ /* 0x000fc600080f1416 */
[----:B------:R-:W4:Y:S04]  /*0c30*/  LDG.E.CONSTANT R18, desc[UR8][R18.64+0x4b0] ;  /* 0x0004b00812127981 */ /* 0x000f28000c1e9900 */
[----:B------:R-:W5:Y:S01]  /*0c40*/  LDG.E.CONSTANT R20, desc[UR8][R20.64+0x4b0] ;  /* 0x0004b00814147981 */ /* 0x000f62000c1e9900 */
[----:B------:R-:W-:-:S04]  /*0c50*/  LEA R22, R8, R7, 0x2 ;  /* 0x0000000708167211 */ /* 0x000fc800078e10ff */
[----:B------:R-:W-:-:S04]  /*0c60*/  LEA R24, R5, R22, 0x2 ;  /* 0x0000001605187211 */ /* 0x000fc800078e10ff */
[----:B------:R-:W-:-:S04]  /*0c70*/  LEA R25, R5, R24, 0x2 ;  /* 0x0000001805197211 */ /* 0x000fc800078e10ff */
[C---:B------:R-:W-:Y:S02]  /*0c80*/  LEA R27, R5.reuse, R25, 0x2 ;  /* 0x00000019051b7211 */ /* 0x040fe400078e10ff */
[----:B------:R-:W-:-:S04]  /*0c90*/  IADD3 R8, PT, PT, R5, R10, RZ ;  /* 0x0000000a05087210 */ /* 0x000fc80007ffe0ff */
[----:B------:R-:W-:Y:S01]  /*0ca0*/  ISETP.GE.AND P0, PT, R8, 0x6, PT ;  /* 0x000000060800780c */ /* 0x000fe20003f06270 */
[----:B--2---:R0:W-:Y:S04]  /*0cb0*/  STS [R22], R14 ;  /* 0x0000000e16007388 */ /* 0x0041e80000000800 */
[----:B---3--:R0:W-:Y:S04]  /*0cc0*/  STS [R24], R16 ;  /* 0x0000001018007388 */ /* 0x0081e80000000800 */
[----:B----4-:R0:W-:Y:S04]  /*0cd0*/  STS [R25], R18 ;  /* 0x0000001219007388 */ /* 0x0101e80000000800 */
[----:B-----5:R0:W-:Y:S01]  /*0ce0*/  STS [R27], R20 ;  /* 0x000000141b007388 */ /* 0x0201e20000000800 */
[----:B------:R-:W-:Y:S05]  /*0cf0*/  @!P0 BRA `(.L_x_11) ;  /* 0xfffffffc00788947 */ /* 0x000fea000383ffff */
.L_x_7:
[----:B--2---:R-:W-:Y:S05]  /*0d00*/  BSYNC.RECONVERGENT B0 ;  /* 0x0000000000007941 */ /* 0x004fea0003800200 */
.L_x_6:
[----:B------:R-:W2:Y:S02]  /*0d10*/  LDCU UR4, c[0x0][0x3a0] ;  /* 0x00007400ff0477ac */ /* 0x000ea40008000800 */
[----:B--2---:R-:W-:Y:S01]  /*0d20*/  UISETP.GE.AND UP0, UPT, UR4, 0x1, UPT ;  /* 0x000000010400788c */ /* 0x004fe2000bf06270 */
[----:B------:R-:W-:Y:S08]  /*0d30*/  BAR.SYNC.DEFER_BLOCKING 0x0 ;  /* 0x0000000000007b1d */ /* 0x000ff00000010000 */
[----:B------:R-:W-:Y:S05]  /*0d40*/  BRA.U !UP0, `(.L_x_12) ;  /* 0x0000003108ac7547 */ /* 0x000fea000b800000 */
[----:B------:R-:W2:Y:S01]  /*0d50*/  I2F.U32.RP R7, R3 ;  /* 0x0000000300077306 */ /* 0x000ea20000209000 */
[----:B------:R-:W-:Y:S01]  /*0d60*/  IADD3 R5, PT, PT, RZ, -R3, RZ ;  /* 0x80000003ff057210 */ /* 0x000fe20007ffe0ff */
[----:B------:R-:W-:Y:S01]  /*0d70*/  UIADD3 UR4, UPT, UPT, -UR4, URZ, URZ ;  /* 0x000000ff04047290 */ /* 0x000fe2000fffe1ff */
[----:B------:R-:W-:Y:S02]  /*0d80*/  ISETP.NE.U32.AND P2, PT, R3, RZ, PT ;  /* 0x000000ff0300720c */ /* 0x000fe40003f45070 */
[----:B------:R-:W-:-:S03]  /*0d90*/  LEA R4, R4, R9, 0x18 ;  /* 0x0000000904047211 */ /* 0x000fc600078ec0ff */
[----:B--2---:R-:W0:Y:S02]  /*0da0*/  MUFU.RCP R7, R7 ;  /* 0x0000000700077308 */ /* 0x004e240000001000 */
[----:B0-----:R-:W-:-:S06]  /*0db0*/  IADD3 R14, PT, PT, R7, 0xffffffe, RZ ;  /* 0x0ffffffe070e7810 */ /* 0x001fcc0007ffe0ff */
[----:B------:R0:W2:Y:S02]  /*0dc0*/  F2I.FTZ.U32.TRUNC.NTZ R15, R14 ;  /* 0x0000000e000f7305 */ /* 0x0000a4000021f000 */
[----:B0-----:R-:W-:Y:S02]  /*0dd0*/  HFMA2 R14, -RZ, RZ, 0, 0 ;  /* 0x00000000ff0e7431 */ /* 0x001fe400000001ff */
[----:B--2---:R-:W-:-:S04]  /*0de0*/  IMAD R5, R5, R15, RZ ;  /* 0x0000000f05057224 */ /* 0x004fc800078e02ff */
[----:B------:R-:W-:-:S04]  /*0df0*/  IMAD.HI.U32 R5, R15, R5, R14 ;  /* 0x000000050f057227 */ /* 0x000fc800078e000e */
[----:B------:R-:W-:Y:S02]  /*0e00*/  IMAD R14, R3, 0x28, R6 ;  /* 0x00000028030e7824 */ /* 0x000fe400078e0206 */
        /* <DEDUP_REMOVED lines=9> */
[C---:B------:R-:W-:Y:S02]  /*0ea0*/  IADD3 R7, PT, PT, -R5.reuse, RZ, RZ ;  /* 0x000000ff05077210 */ /* 0x040fe40007ffe1ff */
[CC--:B------:R-:W-:Y:S02]  /*0eb0*/  ISETP.GE.U32.AND P0, PT, R5.reuse, R0.reuse, PT ;  /* 0x000000000500720c */ /* 0x0c0fe40003f06070 */
[----:B------:R-:W-:Y:S01]  /*0ec0*/  IADD3 R15, PT, PT, R5, 0x1, RZ ;  /* 0x00000001050f7810 */ /* 0x000fe20007ffe0ff */
[----:B------:R-:W-:Y:S01]  /*0ed0*/  IMAD R2, R3, R7, R2 ;  /* 0x0000000703027224 */ /* 0x000fe200078e0202 */
[----:B------:R-:W-:Y:S02]  /*0ee0*/  IADD3 R7, PT, PT, R5, -0x1, RZ ;  /* 0xffffffff05077810 */ /* 0x000fe40007ffe0ff */
[----:B------:R-:W-:Y:S02]  /*0ef0*/  ISETP.GE.U32.AND P3, PT, R15, R0, PT ;  /* 0x000000000f00720c */ /* 0x000fe40003f66070 */
[----:B------:R-:W-:-:S02]  /*0f00*/  IADD3 R8, PT, PT, R2, -0x1, RZ ;  /* 0xffffffff02087810 */ /* 0x000fc40007ffe0ff */
[----:B-1----:R-:W-:Y:S01]  /*0f10*/  IADD3 R10, PT, PT, R2, 0x1, RZ ;  /* 0x00000001020a7810 */ /* 0x002fe20007ffe0ff */
[----:B------:R-:W-:Y:S01]  /*0f20*/  IMAD R2, R3, R7, R2 ;  /* 0x0000000703027224 */ /* 0x000fe200078e0202 */
[----:B------:R-:W-:Y:S02]  /*0f30*/  ISETP.GE.U32.AND P2, PT, R7, R0, PT ;  /* 0x000000000700720c */ /* 0x000fe40003f46070 */
[-C--:B------:R-:W-:Y:S01]  /*0f40*/  ISETP.GE.U32.OR P1, PT, R8, R3.reuse, P0 ;  /* 0x000000030800720c */ /* 0x080fe20000726470 */
[----:B------:R-:W-:Y:S01]  /*0f50*/  IMAD R7, R2, 0x28, R11 ;  /* 0x0000002802077824 */ /* 0x000fe200078e020b */
[----:B------:R-:W-:-:S13]  /*0f60*/  ISETP.GE.U32.OR P0, PT, R10, R3, P0 ;  /* 0x000000030a00720c */ /* 0x000fda0000706470 */
.L_x_23:
[----:B0-2---:R0:W1:Y:S01]  /*0f70*/  LDS.64 R2, [R4+0x4c0] ;  /* 0x0004c00004027984 */ /* 0x0050620000000a00 */
[----:B------:R-:W-:Y:S01]  /*0f80*/  BSSY.RECONVERGENT B0, `(.L_x_13) ;  /* 0x0000099000007945 */ /* 0x000fe20003800200 */
[----:B------:R-:W-:Y:S02]  /*0f90*/  ISETP.GE.U32.AND P4, PT, R5, R0, PT ;  /* 0x000000000500720c */ /* 0x000fe40003f86070 */
[----:B------:R0:W2:Y:S01]  /*0fa0*/  LDS.128 R8, [R4+0x4b0] ;  /* 0x0004b00004087984 */ /* 0x0000a20000000c00 */
[----:B------:R-:W-:Y:S10]  /*0fb0*/  @P2 BRA `(.L_x_14) ;  /* 0x0000000800542947 */ /* 0x000ff40003800000 */
[----:B------:R-:W3:Y:S01]  /*0fc0*/  S2UR UR6, SR_CgaCtaId ;  /* 0x00000000000679c3 */ /* 0x000ee20000008800 */
[----:B------:R-:W-:Y:S01]  /*0fd0*/  UMOV UR5, 0x400 ;  /* 0x0000040000057882 */ /* 0x000fe20000000000 */
[----:B------:R-:W4:Y:S01]  /*0fe0*/  LDS.64 R16, [R7] ;  /* 0x0000000007107984 */ /* 0x000f220000000a00 */
[----:B---3--:R-:W-:-:S06]  /*0ff0*/  ULEA UR5, UR6, UR5, 0x18 ;  /* 0x0000000506057291 */ /* 0x008fcc000f8ec0ff */
[----:B0-----:R-:W-:-:S05]  /*1000*/  MOV R4, UR5 ;  /* 0x0000000500047c02 */ /* 0x001fca0008000f00 */
[----:B------:R-:W2:Y:S04]  /*1010*/  LDS R20, [R4+0xc8] ;  /* 0x0000c80004147984 */ /* 0x000ea80000000800 */
[----:B------:R-:W0:Y:S01]  /*1020*/  LDS R18, [R4] ;  /* 0x0000000004127984 */ /* 0x000e220000000800 */
[----:B----4-:R-:W-:-:S03]  /*1030*/  FSET.BF.GE.AND R25, R16, 0.5, PT ;  /* 0x3f0000001019780a */ /* 0x010fc60003806000 */
[----:B------:R-:W3:Y:S04]  /*1040*/  LDS R24, [R4+0x258] ;  /* 0x0002580004187984 */ /* 0x000ee80000000800 */
[----:B------:R-:W1:Y:S01]  /*1050*/  LDS R23, [R4+0x320] ;  /* 0x0003200004177984 */ /* 0x000e620000000800 */
[----:B------:R-:W-:-:S03]  /*1060*/  FMUL R25, R16, R25 ;  /* 0x0000001910197220 */ /* 0x000fc60000400000 */
[----:B------:R-:W4:Y:S04]  /*1070*/  LDS R21, [R4+0x190] ;  /* 0x0001900004157984 */ /* 0x000f280000000800 */
[----:B------:R-:W5:Y:S04]  /*1080*/  LDS R22, [R4+0x3e8] ;  /* 0x0003e80004167984 */ /* 0x000f680000000800 */
[----:B------:R-:W5:Y:S04]  /*1090*/  LDS R15, [R4+0x14] ;  /* 0x00001400040f7984 */ /* 0x000f680000000800 */
[----:B------:R-:W-:Y:S04]  /*10a0*/  LDS R28, [R4+0x424] ;  /* 0x00042400041c7984 */ /* 0x000fe80000000800 */
[----:B------:R-:W-:Y:S01]  /*10b0*/  LDS R29, [R4+0x488] ;  /* 0x00048800041d7984 */ /* 0x000fe20000000800 */
[----:B--2---:R-:W-:-:S03]  /*10c0*/  FFMA R19, R25, R20, R9 ;  /* 0x0000001419137223 */ /* 0x004fc60000000009 */
[----:B------:R-:W2:Y:S01]  /*10d0*/  LDS R20, [R4+0x1a4] ;  /* 0x0001a40004147984 */ /* 0x000ea20000000800 */
[----:B0-----:R-:W-:-:S03]  /*10e0*/  FFMA R16, R25, R18, R8 ;  /* 0x0000001219107223 */ /* 0x001fc60000000008 */
[----:B------:R-:W0:Y:S01]  /*10f0*/  LDS.64 R8, [R7+0x8] ;  /* 0x0000080007087984 */ /* 0x000e220000000a00 */
[----:B---3--:R-:W-:Y:S01]  /*1100*/  FFMA R11, R25, R24, R11 ;  /* 0x00000018190b7223 */ /* 0x008fe2000000000b */
[----:B------:R-:W-:Y:S02]  /*1110*/  FSET.BF.GE.AND R24, R17, 0.5, PT ;  /* 0x3f0000001118780a */ /* 0x000fe40003806000 */
[----:B------:R-:W3:Y:S01]  /*1120*/  LDS R18, [R4+0xdc] ;  /* 0x0000dc0004127984 */ /* 0x000ee20000000800 */
[----:B-1----:R-:W-:-:S03]  /*1130*/  FFMA R2, R25, R23, R2 ;  /* 0x0000001719027223 */ /* 0x002fc60000000002 */
[----:B------:R-:W1:Y:S01]  /*1140*/  LDS R23, [R4+0x3fc] ;  /* 0x0003fc0004177984 */ /* 0x000e620000000800 */
[----:B------:R-:W-:Y:S01]  /*1150*/  FMUL R27, R17, R24 ;  /* 0x00000018111b7220 */ /* 0x000fe20000400000 */
[C---:B----4-:R-:W-:Y:S02]  /*1160*/  FFMA R21, R25.reuse, R21, R10 ;  /* 0x0000001519157223 */ /* 0x050fe4000000000a */
[----:B------:R-:W4:Y:S01]  /*1170*/  LDS R10, [R4+0x26c] ;  /* 0x00026c00040a7984 */ /* 0x000f220000000800 */
[----:B-----5:R-:W-:-:S03]  /*1180*/  FFMA R22, R25, R22, R3 ;  /* 0x0000001619167223 */ /* 0x020fc60000000003 */
[----:B------:R-:W5:Y:S01]  /*1190*/  LDS R3, [R4+0x334] ;  /* 0x0003340004037984 */ /* 0x000f620000000800 */
[----:B------:R-:W-:-:S03]  /*11a0*/  FFMA R16, R27, R15, R16 ;  /* 0x0000000f1b107223 */ /* 0x000fc60000000010 */
[----:B------:R-:W5:Y:S04]  /*11b0*/  LDS R24, [R4+0xf0] ;  /* 0x0000f00004187984 */ /* 0x000f680000000800 */
[----:B------:R-:W5:Y:S04]  /*11c0*/  LDS R17, [R4+0x1b8] ;  /* 0x0001b80004117984 */ /* 0x000f680000000800 */
[----:B------:R-:W5:Y:S04]  /*11d0*/  LDS R15, [R4+0x280] ;  /* 0x00028000040f7984 */ /* 0x000f680000000800 */
[----:B------:R-:W5:Y:S01]  /*11e0*/  LDS R25, [R4+0x28] ;  /* 0x0000280004197984 */ /* 0x000f620000000800 */
[----:B--2---:R-:W-:Y:S01]  /*11f0*/  FFMA R20, R27, R20, R21 ;  /* 0x000000141b147223 */ /* 0x004fe20000000015 */
[----:B0-----:R-:W-:-:S02]  /*1200*/  FSET.BF.GE.AND R21, R8, 0.5, PT ;  /* 0x3f0000000815780a */ /* 0x001fc40003806000 */
[----:B------:R-:W-:Y:S01]  /*1210*/  FSET.BF.GE.AND R26, R9, 0.5, PT ;  /* 0x3f000000091a780a */ /* 0x000fe20003806000 */
[----:B---3--:R-:W-:Y:S02]  /*1220*/  FFMA R19, R27, R18, R19 ;  /* 0x000000121b137223 */ /* 0x008fe40000000013 */
[----:B------:R-:W0:Y:S02]  /*1230*/  LDS R18, [R4+0x348] ;  /* 0x0003480004127984 */ /* 0x000e240000000800 */
[----:B------:R-:W-:Y:S01]  /*1240*/  FMUL R9, R9, R26 ;  /* 0x0000001a09097220 */ /* 0x000fe20000400000 */
[C---:B-1----:R-:W-:Y:S02]  /*1250*/  FFMA R22, R27.reuse, R23, R22 ;  /* 0x000000171b167223 */ /* 0x042fe40000000016 */
[----:B------:R-:W1:Y:S01]  /*1260*/  LDS R23, [R4+0x410] ;  /* 0x0004100004177984 */ /* 0x000e620000000800 */
[----:B----4-:R-:W-:Y:S01]  /*1270*/  FFMA R10, R27, R10, R11 ;  /* 0x0000000a1b0a7223 */ /* 0x010fe2000000000b */
[----:B------:R-:W-:-:S02]  /*1280*/  FMUL R11, R8, R21 ;  /* 0x00000015080b7220 */ /* 0x000fc40000400000 */
[----:B------:R-:W-:Y:S01]  /*1290*/  LDS R26, [R4+0x294] ;  /* 0x00029400041a7984 */ /* 0x000fe20000000800 */
[----:B-----5:R-:W-:-:S03]  /*12a0*/  FFMA R8, R27, R3, R2 ;  /* 0x000000031b087223 */ /* 0x020fc60000000002 */
[----:B------:R-:W2:Y:S01]  /*12b0*/  LDS R21, [R4+0x3c] ;  /* 0x00003c0004157984 */ /* 0x000ea20000000800 */
[----:B------:R-:W-:-:S03]  /*12c0*/  FFMA R24, R11, R24, R19 ;  /* 0x000000180b187223 */ /* 0x000fc60000000013 */
[----:B------:R-:W3:Y:S01]  /*12d0*/  LDS.64 R2, [R7+0x10] ;  /* 0x0000100007027984 */ /* 0x000ee20000000a00 */
[----:B------:R-:W-:-:S03]  /*12e0*/  FFMA R20, R11, R17, R20 ;  /* 0x000000110b147223 */ /* 0x000fc60000000014 */
[----:B------:R-:W4:Y:S01]  /*12f0*/  LDS R19, [R4+0x104] ;  /* 0x0001040004137984 */ /* 0x000f220000000800 */
[----:B------:R-:W-:-:S03]  /*1300*/  FFMA R15, R11, R15, R10 ;  /* 0x0000000f0b0f7223 */ /* 0x000fc6000000000a */
[----:B------:R-:W5:Y:S01]  /*1310*/  LDS R17, [R4+0x1cc] ;  /* 0x0001cc0004117984 */ /* 0x000f620000000800 */
[----:B------:R-:W-:-:S03]  /*1320*/  FFMA R16, R11, R25, R16 ;  /* 0x000000190b107223 */ /* 0x000fc60000000010 */
[----:B------:R-:W5:Y:S04]  /*1330*/  LDS R10, [R4+0x35c] ;  /* 0x00035c00040a7984 */ /* 0x000f680000000800 */
[----:B------:R-:W-:Y:S01]  /*1340*/  LDS R27, [R4+0x3ac] ;  /* 0x0003ac00041b7984 */ /* 0x000fe20000000800 */
[----:B0-----:R-:W-:-:S03]  /*1350*/  FFMA R25, R11, R18, R8 ;  /* 0x000000120b197223 */ /* 0x001fc60000000008 */
[----:B------:R-:W0:Y:S01]  /*1360*/  LDS R8, [R4+0x50] ;  /* 0x0000500004087984 */ /* 0x000e220000000800 */
[----:B-1----:R-:W-:-:S03]  /*1370*/  FFMA R23, R11, R23, R22 ;  /* 0x000000170b177223 */ /* 0x002fc60000000016 */
[----:B------:R-:W1:Y:S01]  /*1380*/  LDS R22, [R4+0x64] ;  /* 0x0000640004167984 */ /* 0x000e620000000800 */
[C---:B--2---:R-:W-:Y:S01]  /*1390*/  FFMA R21, R9.reuse, R21, R16 ;  /* 0x0000001509157223 */ /* 0x044fe20000000010 */
[C---:B------:R-:W-:Y:S01]  /*13a0*/  FFMA R16, R9.reuse, R26, R15 ;  /* 0x0000001a09107223 */ /* 0x040fe2000000000f */
[C---:B------:R-:W-:Y:S01]  /*13b0*/  FFMA R26, R9.reuse, R28, R23 ;  /* 0x0000001c091a7223 */ /* 0x040fe20000000017 */
[----:B---3--:R-:W-:Y:S01]  /*13c0*/  FSET.BF.GE.AND R11, R2, 0.5, PT ;  /* 0x3f000000020b780a */ /* 0x008fe20003806000 */
[----:B------:R-:W2:Y:S01]  /*13d0*/  LDS R23, [R4+0x2a8] ;  /* 0x0002a80004177984 */ /* 0x000ea20000000800 */
[----:B----4-:R-:W-:-:S03]  /*13e0*/  FFMA R19, R9, R19, R24 ;  /* 0x0000001309137223 */ /* 0x010fc60000000018 */
[----:B------:R-:W-:Y:S01]  /*13f0*/  FMUL R18, R2, R11 ;  /* 0x0000000b02127220 */ /* 0x000fe20000400000 */
[----:B------:R-:W3:Y:S01]  /*1400*/  LDS R28, [R4+0x118] ;  /* 0x00011800041c7984 */ /* 0x000ee20000000800 */
[----:B-----5:R-:W-:Y:S01]  /*1410*/  FFMA R17, R9, R17, R20 ;  /* 0x0000001109117223 */ /* 0x020fe20000000014 */
[----:B------:R-:W-:Y:S02]  /*1420*/  FSET.BF.GE.AND R20, R3, 0.5, PT ;  /* 0x3f0000000314780a */ /* 0x000fe40003806000 */
[----:B------:R-:W4:Y:S01]  /*1430*/  LDS R11, [R4+0x370] ;  /* 0x00037000040b7984 */ /* 0x000f220000000800 */
[----:B------:R-:W-:-:S03]  /*1440*/  FFMA R24, R9, R10, R25 ;  /* 0x0000000a09187223 */ /* 0x000fc60000000019 */
[----:B------:R-:W5:Y:S01]  /*1450*/  LDS R25, [R4+0x1e0] ;  /* 0x0001e00004197984 */ /* 0x000f620000000800 */
[----:B------:R-:W-:-:S03]  /*1460*/  FMUL R15, R3, R20 ;  /* 0x00000014030f7220 */ /* 0x000fc60000400000 */
[----:B------:R-:W5:Y:S04]  /*1470*/  LDS R9, [R4+0x438] ;  /* 0x0004380004097984 */ /* 0x000f680000000800 */
[----:B------:R-:W5:Y:S04]  /*1480*/  LDS R20, [R4+0x12c] ;  /* 0x00012c0004147984 */ /* 0x000f680000000800 */
[----:B------:R-:W5:Y:S01]  /*1490*/  LDS R10, [R4+0x1f4] ;  /* 0x0001f400040a7984 */ /* 0x000f620000000800 */
[----:B0-----:R-:W-:-:S03]  /*14a0*/  FFMA R8, R18, R8, R21 ;  /* 0x0000000812087223 */ /* 0x001fc60000000015 */
[----:B------:R-:W0:Y:S01]  /*14b0*/  LDS.64 R2, [R7+0x18] ;  /* 0x0000180007027984 */ /* 0x000e220000000a00 */
[----:B-1----:R-:W-:-:S03]  /*14c0*/  FFMA R22, R15, R22, R8 ;  /* 0x000000160f167223 */ /* 0x002fc60000000008 */
[----:B------:R-:W-:Y:S04]  /*14d0*/  LDS R8, [R4+0x2d0] ;  /* 0x0002d00004087984 */ /* 0x000fe80000000800 */
[----:B------:R-:W-:Y:S01]  /*14e0*/  LDS R21, [R4+0x44c] ;  /* 0x00044c0004157984 */ /* 0x000fe20000000800 */
[----:B--2---:R-:W-:-:S03]  /*14f0*/  FFMA R16, R18, R23, R16 ;  /* 0x0000001712107223 */ /* 0x004fc60000000010 */
[----:B------:R-:W1:Y:S01]  /*1500*/  LDS R23, [R4+0x2bc] ;  /* 0x0002bc0004177984 */ /* 0x000e620000000800 */
[C---:B---3--:R-:W-:Y:S01]  /*1510*/  FFMA R19, R18.reuse, R28, R19 ;  /* 0x0000001c12137223 */ /* 0x048fe20000000013 */
[C---:B----4-:R-:W-:Y:S01]  /*1520*/  FFMA R24, R18.reuse, R11, R24 ;  /* 0x0000000b12187223 */ /* 0x050fe20000000018 */
[C---:B-----5:R-:W-:Y:S02]  /*1530*/  FFMA R28, R18.reuse, R25, R17 ;  /* 0x00000019121c7223 */ /* 0x060fe40000000011 */
[----:B------:R-:W2:Y:S01]  /*1540*/  LDS R25, [R4+0x384] ;  /* 0x0003840004197984 */ /* 0x000ea20000000800 */
[----:B------:R-:W-:-:S03]  /*1550*/  FFMA R26, R18, R9, R26 ;  /* 0x00000009121a7223 */ /* 0x000fc6000000001a */
[----:B------:R-:W3:Y:S01]  /*1560*/  LDS R18, [R4+0x208] ;  /* 0x0002080004127984 */ /* 0x000ee20000000800 */
[----:B------:R-:W-:-:S03]  /*1570*/  FFMA R20, R15, R20, R19 ;  /* 0x000000140f147223 */ /* 0x000fc60000000013 */
[----:B------:R-:W4:Y:S01]  /*1580*/  LDS R9, [R4+0x140] ;  /* 0x0001400004097984 */ /* 0x000f220000000800 */
[----:B------:R-:W-:-:S03]  /*1590*/  FFMA R19, R15, R10, R28 ;  /* 0x0000000a0f137223 */ /* 0x000fc6000000001c */
[----:B------:R-:W5:Y:S01]  /*15a0*/  LDS R17, [R4+0x78] ;  /* 0x0000780004117984 */ /* 0x000f620000000800 */
[----:B0-----:R-:W-:-:S03]  /*15b0*/  FSET.BF.GE.AND R11, R2, 0.5, PT ;  /* 0x3f000000020b780a */ /* 0x001fc60003806000 */
[----:B------:R-:W0:Y:S02]  /*15c0*/  LDS R10, [R4+0x398] ;  /* 0x00039800040a7984 */ /* 0x000e240000000800 */
[----:B------:R-:W-:Y:S02]  /*15d0*/  FMUL R11, R2, R11 ;  /* 0x0000000b020b7220 */ /* 0x000fe40000400000 */
[----:B------:R-:W0:Y:S01]  /*15e0*/  LDS R2, [R4+0x460] ;  /* 0x0004600004027984 */ /* 0x000e220000000800 */
[C---:B-1----:R-:W-:Y:S01]  /*15f0*/  FFMA R23, R15.reuse, R23, R16 ;  /* 0x000000170f177223 */ /* 0x042fe20000000010 */
[C---:B--2---:R-:W-:Y:S01]  /*1600*/  FFMA R16, R15.reuse, R25, R24 ;  /* 0x000000190f107223 */ /* 0x044fe20000000018 */
[----:B------:R-:W-:Y:S01]  /*1610*/  FFMA R15, R15, R21, R26 ;  /* 0x000000150f0f7223 */ /* 0x000fe2000000001a */
[----:B------:R-:W1:Y:S01]  /*1620*/  LDS R25, [R4+0x474] ;  /* 0x0004740004197984 */ /* 0x000e620000000800 */
[----:B------:R-:W-:Y:S01]  /*1630*/  FSET.BF.GE.AND R24, R3, 0.5, PT ;  /* 0x3f0000000318780a */ /* 0x000fe20003806000 */
[C---:B---3--:R-:W-:Y:S01]  /*1640*/  FFMA R18, R11.reuse, R18, R19 ;  /* 0x000000120b127223 */ /* 0x048fe20000000013 */
[C---:B------:R-:W-:Y:S01]  /*1650*/  FFMA R19, R11.reuse, R8, R23 ;  /* 0x000000080b137223 */ /* 0x040fe20000000017 */
[----:B------:R-:W2:Y:S01]  /*1660*/  LDS R21, [R4+0x154] ;  /* 0x0001540004157984 */ /* 0x000ea20000000800 */
[----:B----4-:R-:W-:Y:S01]  /*1670*/  FFMA R20, R11, R9, R20 ;  /* 0x000000090b147223 */ /* 0x010fe20000000014 */
[----:B------:R-:W-:-:S02]  /*1680*/  FMUL R24, R3, R24 ;  /* 0x0000001803187220 */ /* 0x000fc40000400000 */
[----:B------:R-:W3:Y:S01]  /*1690*/  LDS.64 R8, [R7+0x20] ;  /* 0x0000200007087984 */ /* 0x000ee20000000a00 */
[----:B-----5:R-:W-:-:S03]  /*16a0*/  FFMA R17, R11, R17, R22 ;  /* 0x000000110b117223 */ /* 0x020fc60000000016 */
[----:B------:R-:W4:Y:S01]  /*16b0*/  LDS R22, [R4+0x8c] ;  /* 0x00008c0004167984 */ /* 0x000f220000000800 */
[----:B0-----:R-:W-:-:S03]  /*16c0*/  FFMA R16, R11, R10, R16 ;  /* 0x0000000a0b107223 */ /* 0x001fc60000000010 */
[----:B------:R-:W0:Y:S01]  /*16d0*/  LDS R23, [R4+0x21c] ;  /* 0x00021c0004177984 */ /* 0x000e220000000800 */
[----:B------:R-:W-:-:S03]  /*16e0*/  FFMA R2, R11, R2, R15 ;  /* 0x000000020b027223 */ /* 0x000fc6000000000f */
[----:B------:R-:W5:Y:S04]  /*16f0*/  LDS R10, [R4+0x2e4] ;  /* 0x0002e400040a7984 */ /* 0x000f680000000800 */
[----:B------:R-:W5:Y:S04]  /*1700*/  LDS R15, [R4+0xa0] ;  /* 0x0000a000040f7984 */ /* 0x000f680000000800 */
[----:B------:R-:W5:Y:S01]  /*1710*/  LDS R11, [R4+0x168] ;  /* 0x00016800040b7984 */ /* 0x000f620000000800 */
[----:B-1----:R-:W-:-:S03]  /*1720*/  FFMA R2, R24, R25, R2 ;  /* 0x0000001918027223 */ /* 0x002fc60000000002 */
[----:B------:R-:W-:Y:S01]  /*1730*/  LDS R25, [R4+0x2f8] ;  /* 0x0002f80004197984 */ /* 0x000fe20000000800 */
[----:B--2---:R-:W-:-:S03]  /*1740*/  FFMA R20, R24, R21, R20 ;  /* 0x0000001518147223 */ /* 0x004fc60000000014 */
[----:B------:R-:W-:Y:S01]  /*1750*/  LDS R21, [R4+0x3d4] ;  /* 0x0003d40004157984 */ /* 0x000fe20000000800 */
[----:B---3--:R-:W-:Y:S02]  /*1760*/  FSET.BF.GE.AND R3, R8, 0.5, PT ;  /* 0x3f0000000803780a */ /* 0x008fe40003806000 */
[C---:B------:R-:W-:Y:S01]  /*1770*/  FSET.BF.GE.AND R26, R9.reuse, 0.5, PT ;  /* 0x3f000000091a780a */ /* 0x040fe20003806000 */
[----:B----4-:R-:W-:Y:S02]  /*1780*/  FFMA R22, R24, R22, R17 ;  /* 0x0000001618167223 */ /* 0x010fe40000000011 */
[----:B------:R-:W-:Y:S01]  /*1790*/  FMUL R3, R8, R3 ;  /* 0x0000000308037220 */ /* 0x000fe20000400000 */
[C---:B------:R-:W-:Y:S01]  /*17a0*/  FFMA R8, R24.reuse, R27, R16 ;  /* 0x0000001b18087223 */ /* 0x040fe20000000010 */
[----:B------:R-:W-:Y:S01]  /*17b0*/  FMUL R16, R9, R26 ;  /* 0x0000001a09107220 */ /* 0x000fe20000400000 */
[C---:B0-----:R-:W-:Y:S01]  /*17c0*/  FFMA R18, R24.reuse, R23, R18 ;  /* 0x0000001718127223 */ /* 0x041fe20000000012 */
[----:B------:R-:W-:Y:S01]  /*17d0*/  LDS R17, [R4+0x244] ;  /* 0x0002440004117984 */ /* 0x000fe20000000800 */
[----:B-----5:R-:W-:-:S03]  /*17e0*/  FFMA R10, R24, R10, R19 ;  /* 0x0000000a180a7223 */ /* 0x020fc60000000013 */
[----:B------:R-:W0:Y:S01]  /*17f0*/  LDS R23, [R4+0x230] ;  /* 0x0002300004177984 */ /* 0x000e220000000800 */
[----:B------:R-:W-:-:S03]  /*1800*/  FFMA R15, R3, R15, R22 ;  /* 0x0000000f030f7223 */ /* 0x000fc60000000016 */
[----:B------:R-:W1:Y:S01]  /*1810*/  LDS R24, [R4+0x3c0] ;  /* 0x0003c00004187984 */ /* 0x000e620000000800 */
[----:B------:R-:W-:-:S03]  /*1820*/  FFMA R9, R3, R11, R20 ;  /* 0x0000000b03097223 */ /* 0x000fc60000000014 */
[----:B------:R-:W2:Y:S04]  /*1830*/  LDS R19, [R4+0x49c] ;  /* 0x00049c0004137984 */ /* 0x000ea80000000800 */
[----:B------:R-:W3:Y:S04]  /*1840*/  LDS R22, [R4+0xb4] ;  /* 0x0000b40004167984 */ /* 0x000ee80000000800 */
[----:B------:R-:W4:Y:S04]  /*1850*/  LDS R20, [R4+0x17c] ;  /* 0x00017c0004147984 */ /* 0x000f280000000800 */
[----:B------:R-:W5:Y:S01]  /*1860*/  LDS R11, [R4+0x30c] ;  /* 0x00030c00040b7984 */ /* 0x000f620000000800 */
[C---:B0-----:R-:W-:Y:S01]  /*1870*/  FFMA R18, R3.reuse, R23, R18 ;  /* 0x0000001703127223 */ /* 0x041fe20000000012 */
[C---:B-1----:R-:W-:Y:S01]  /*1880*/  FFMA R27, R3.reuse, R24, R8 ;  /* 0x00000018031b7223 */ /* 0x042fe20000000008 */
[C---:B------:R-:W-:Y:S01]  /*1890*/  FFMA R8, R3.reuse, R29, R2 ;  /* 0x0000001d03087223 */ /* 0x040fe20000000002 */
[----:B------:R-:W-:Y:S01]  /*18a0*/  FFMA R24, R3, R25, R10 ;  /* 0x0000001903187223 */ /* 0x000fe2000000000a */
[C---:B------:R-:W-:Y:S01]  /*18b0*/  FFMA R10, R16.reuse, R17, R18 ;  /* 0x00000011100a7223 */ /* 0x040fe20000000012 */
[C---:B------:R-:W-:Y:S01]  /*18c0*/  FFMA R2, R16.reuse, R21, R27 ;  /* 0x0000001510027223 */ /* 0x040fe2000000001b */
[C---:B--2---:R-:W-:Y:S01]  /*18d0*/  FFMA R3, R16.reuse, R19, R8 ;  /* 0x0000001310037223 */ /* 0x044fe20000000008 */
[C---:B---3--:R-:W-:Y:S01]  /*18e0*/  FFMA R8, R16.reuse, R22, R15 ;  /* 0x0000001610087223 */ /* 0x048fe2000000000f */
[C---:B----4-:R-:W-:Y:S01]  /*18f0*/  FFMA R9, R16.reuse, R20, R9 ;  /* 0x0000001410097223 */ /* 0x050fe20000000009 */
[----:B-----5:R-:W-:-:S07]  /*1900*/  FFMA R11, R16, R11, R24 ;  /* 0x0000000b100b7223 */ /* 0x020fce0000000018 */
.L_x_14:
[----:B------:R-:W-:Y:S05]  /*1910*/  BSYNC.RECONVERGENT B0 ;  /* 0x0000000000007941 */ /* 0x000fea0003800200 */
.L_x_13:
[----:B------:R-:W-:Y:S04]  /*1920*/  BSSY.RECONVERGENT B0, `(.L_x_15) ;  /* 0x0000097000007945 */ /* 0x000fe80003800200 */
[----:B------:R-:W-:Y:S05]  /*1930*/  @P1 BRA `(.L_x_16) ;  /* 0x0000000800541947 */ /* 0x000fea0003800000 */
[----:B------:R-:W3:Y:S01]  /*1940*/  S2UR UR6, SR_CgaCtaId ;  /* 0x00000000000679c3 */ /* 0x000ee20000008800 */
[----:B------:R-:W-:Y:S01]  /*1950*/  UMOV UR5, 0x400 ;  /* 0x0000040000057882 */ /* 0x000fe20000000000 */
[----:B------:R-:W4:Y:S01]  /*1960*/  LDS.64 R16, [R6+-0x28] ;  /* 0xffffd80006107984 */ /* 0x000f220000000a00 */
[----:B---3--:R-:W-:-:S06]  /*1970*/  ULEA UR5, UR6, UR5, 0x18 ;  /* 0x0000000506057291 */ /* 0x008fcc000f8ec0ff */
[----:B0-----:R-:W-:-:S05]  /*1980*/  MOV R4, UR5 ;  /* 0x0000000500047c02 */ /* 0x001fca0008000f00 */
[----:B------:R-:W2:Y:S04]  /*1990*/  LDS R20, [R4+0xcc] ;  /* 0x0000cc0004147984 */ /* 0x000ea80000000800 */
[----:B------:R-:W0:Y:S01]  /*19a0*/  LDS R18, [R4+0x4] ;  /* 0x0000040004127984 */ /* 0x000e220000000800 */
[----:B----4-:R-:W-:-:S03]  /*19b0*/  FSET.BF.GE.AND R25, R16, 0.5, PT ;  /* 0x3f0000001019780a */ /* 0x010fc60003806000 */
[----:B------:R-:W3:Y:S04]  /*19c0*/  LDS R24, [R4+0x25c] ;  /* 0x00025c0004187984 */ /* 0x000ee80000000800 */
[----:B------:R-:W4:Y:S01]  /*19d0*/  LDS R21, [R4+0x194] ;  /* 0x0001940004157984 */ /* 0x000f220000000800 */
[----:B------:R-:W-:-:S03]  /*19e0*/  FMUL R25, R16, R25 ;  /* 0x0000001910197220 */ /* 0x000fc60000400000 */
[----:B------:R-:W1:Y:S04]  /*19f0*/  LDS R23, [R4+0x324] ;  /* 0x0003240004177984 */ /* 0x000e680000000800 */
[----:B------:R-:W5:Y:S04]  /*1a00*/  LDS R22, [R4+0x3ec] ;  /* 0x0003ec0004167984 */ /* 0x000f680000000800 */
[----:B------:R-:W5:Y:S04]  /*1a10*/  LDS R15, [R4+0x18] ;  /* 0x00001800040f7984 */ /* 0x000f680000000800 */
[----:B------:R-:W-:Y:S04]  /*1a20*/  LDS R28, [R4+0x428] ;  /* 0x00042800041c7984 */ /* 0x000fe80000000800 */
[----:B------:R-:W-:Y:S01]  /*1a30*/  LDS R29, [R4+0x48c] ;  /* 0x00048c00041d7984 */ /* 0x000fe20000000800 */
[----:B--2---:R-:W-:-:S03]  /*1a40*/  FFMA R19, R25, R20, R9 ;  /* 0x0000001419137223 */ /* 0x004fc60000000009 */
[----:B------:R-:W2:Y:S01]  /*1a50*/  LDS R20, [R4+0x1a8] ;  /* 0x0001a80004147984 */ /* 0x000ea20000000800 */
[----:B0-----:R-:W-:-:S03]  /*1a60*/  FFMA R16, R25, R18, R8 ;  /* 0x0000001219107223 */ /* 0x001fc60000000008 */
[----:B------:R-:W0:Y:S01]  /*1a70*/  LDS.64 R8, [R6+-0x20] ;  /* 0xffffe00006087984 */ /* 0x000e220000000a00 */
[----:B---3--:R-:W-:Y:S01]  /*1a80*/  FFMA R11, R25, R24, R11 ;  /* 0x00000018190b7223 */ /* 0x008fe2000000000b */
[----:B------:R-:W-:Y:S02]  /*1a90*/  FSET.BF.GE.AND R24, R17, 0.5, PT ;  /* 0x3f0000001118780a */ /* 0x000fe40003806000 */
[----:B------:R-:W3:Y:S01]  /*1aa0*/  LDS R18, [R4+0xe0] ;  /* 0x0000e00004127984 */ /* 0x000ee20000000800 */
[----:B----4-:R-:W-:-:S03]  /*1ab0*/  FFMA R21, R25, R21, R10 ;  /* 0x0000001519157223 */ /* 0x010fc6000000000a */
[----:B------:R-:W4:Y:S01]  /*1ac0*/  LDS R10, [R4+0x270] ;  /* 0x00027000040a7984 */ /* 0x000f220000000800 */
[----:B------:R-:W-:Y:S01]  /*1ad0*/  FMUL R27, R17, R24 ;  /* 0x00000018111b7220 */ /* 0x000fe20000400000 */
[C---:B-1----:R-:W-:Y:S02]  /*1ae0*/  FFMA R2, R25.reuse, R23, R2 ;  /* 0x0000001719027223 */ /* 0x042fe40000000002 */
[----:B------:R-:W1:Y:S01]  /*1af0*/  LDS R23, [R4+0x400] ;  /* 0x0004000004177984 */ /* 0x000e620000000800 */
        /* <DEDUP_REMOVED lines=13> */
[C---:B----4-:R-:W-:Y:S01]  /*1bd0*/  FFMA R10, R27.reuse, R10, R11 ;  /* 0x0000000a1b0a7223 */ /* 0x050fe2000000000b */
[----:B------:R-:W-:Y:S01]  /*1be0*/  FMUL R11, R8, R21 ;  /* 0x00000015080b7220 */ /* 0x000fe20000400000 */
[----:B------:R-:W-:Y:S01]  /*1bf0*/  LDS R26, [R4+0x298] ;  /* 0x00029800041a7984 */ /* 0x000fe20000000800 */
[----:B-1----:R-:W-:-:S03]  /*1c00*/  FFMA R22, R27, R23, R22 ;  /* 0x000000171b167223 */ /* 0x002fc60000000016 */
[----:B------:R-:W1:Y:S01]  /*1c10*/  LDS R23, [R4+0x414] ;  /* 0x0004140004177984 */ /* 0x000e620000000800 */
[----:B-----5:R-:W-:-:S03]  /*1c20*/  FFMA R24, R11, R24, R19 ;  /* 0x000000180b187223 */ /* 0x020fc60000000013 */
[----:B------:R-:W2:Y:S01]  /*1c30*/  LDS R19, [R4+0x108] ;  /* 0x0001080004137984 */ /* 0x000ea20000000800 */
[----:B------:R-:W-:-:S03]  /*1c40*/  FFMA R20, R11, R17, R20 ;  /* 0x000000110b147223 */ /* 0x000fc60000000014 */
[----:B------:R-:W3:Y:S01]  /*1c50*/  LDS R17, [R4+0x1d0] ;  /* 0x0001d00004117984 */ /* 0x000ee20000000800 */
[----:B------:R-:W-:-:S03]  /*1c60*/  FFMA R8, R27, R3, R2 ;  /* 0x000000031b087223 */ /* 0x000fc60000000002 */
[----:B------:R-:W4:Y:S01]  /*1c70*/  LDS.64 R2, [R6+-0x18] ;  /* 0xffffe80006027984 */ /* 0x000f220000000a00 */
        /* <DEDUP_REMOVED lines=10> */
[C---:B------:R-:W-:Y:S02]  /*1d20*/  FFMA R24, R9.reuse, R28, R23 ;  /* 0x0000001c09187223 */ /* 0x040fe40000000017 */
[----:B------:R-:W2:Y:S01]  /*1d30*/  LDS R28, [R4+0x11c] ;  /* 0x00011c00041c7984 */ /* 0x000ea20000000800 */
[----:B---3--:R-:W-:-:S03]  /*1d40*/  FFMA R17, R9, R17, R20 ;  /* 0x0000001109117223 */ /* 0x008fc60000000014 */
[----:B------:R-:W3:Y:S01]  /*1d50*/  LDS R23, [R4+0x1e4] ;  /* 0x0001e40004177984 */ /* 0x000ee20000000800 */
[----:B----4-:R-:W-:Y:S02]  /*1d60*/  FSET.BF.GE.AND R20, R3, 0.5, PT ;  /* 0x3f0000000314780a */ /* 0x010fe40003806000 */
[C---:B------:R-:W-:Y:S01]  /*1d70*/  FSET.BF.GE.AND R11, R2.reuse, 0.5, PT ;  /* 0x3f000000020b780a */ /* 0x040fe20003806000 */
[C---:B-----5:R-:W-:Y:S01]  /*1d80*/  FFMA R21, R9.reuse, R21, R16 ;  /* 0x0000001509157223 */ /* 0x060fe20000000010 */
[----:B------:R-:W-:Y:S01]  /*1d90*/  FFMA R16, R9, R26, R15 ;  /* 0x0000001a09107223 */ /* 0x000fe2000000000f */
[----:B------:R-:W-:Y:S02]  /*1da0*/  FMUL R15, R3, R20 ;  /* 0x00000014030f7220 */ /* 0x000fe40000400000 */
[----:B------:R-:W-:Y:S01]  /*1db0*/  FMUL R18, R2, R11 ;  /* 0x0000000b02127220 */ /* 0x000fe20000400000 */
[----:B------:R-:W-:Y:S01]  /*1dc0*/  FFMA R25, R9, R10, R25 ;  /* 0x0000000a09197223 */ /* 0x000fe20000000019 */
[----:B------:R-:W4:Y:S04]  /*1dd0*/  LDS R20, [R4+0x130] ;  /* 0x0001300004147984 */ /* 0x000f280000000800 */
[----:B------:R-:W5:Y:S04]  /*1de0*/  LDS R11, [R4+0x2ac] ;  /* 0x0002ac00040b7984 */ /* 0x000f680000000800 */
[----:B------:R-:W5:Y:S04]  /*1df0*/  LDS R26, [R4+0x374] ;  /* 0x00037400041a7984 */ /* 0x000f680000000800 */
[----:B------:R-:W5:Y:S01]  /*1e00*/  LDS R9, [R4+0x43c] ;  /* 0x00043c0004097984 */ /* 0x000f620000000800 */
[----:B0-----:R-:W-:-:S03]  /*1e10*/  FFMA R8, R18, R8, R21 ;  /* 0x0000000812087223 */ /* 0x001fc60000000015 */
[----:B------:R-:W0:Y:S04]  /*1e20*/  LDS.64 R2, [R6+-0x10] ;  /* 0xfffff00006027984 */ /* 0x000e280000000a00 */
[----:B------:R-:W0:Y:S01]  /*1e30*/  LDS R10, [R4+0x1f8] ;  /* 0x0001f800040a7984 */ /* 0x000e220000000800 */
[----:B-1----:R-:W-:-:S03]  /*1e40*/  FFMA R22, R15, R22, R8 ;  /* 0x000000160f167223 */ /* 0x002fc60000000008 */
[----:B------:R-:W-:Y:S01]  /*1e50*/  LDS R8, [R4+0x2d4] ;  /* 0x0002d40004087984 */ /* 0x000fe20000000800 */
[----:B--2---:R-:W-:-:S03]  /*1e60*/  FFMA R19, R18, R28, R19 ;  /* 0x0000001c12137223 */ /* 0x004fc60000000013 */
[----:B------:R-:W-:Y:S01]  /*1e70*/  LDS R21, [R4+0x450] ;  /* 0x0004500004157984 */ /* 0x000fe20000000800 */
[----:B---3--:R-:W-:-:S03]  /*1e80*/  FFMA R28, R18, R23, R17 ;  /* 0x00000017121c7223 */ /* 0x008fc60000000011 */
[----:B------:R-:W1:Y:S04]  /*1e90*/  LDS R23, [R4+0x2c0] ;  /* 0x0002c00004177984 */ /* 0x000e680000000800 */
[----:B------:R-:W2:Y:S01]  /*1ea0*/  LDS R17, [R4+0x7c] ;  /* 0x00007c0004117984 */ /* 0x000ea20000000800 */
[----:B----4-:R-:W-:-:S03]  /*1eb0*/  FFMA R20, R15, R20, R19 ;  /* 0x000000140f147223 */ /* 0x010fc60000000013 */
[----:B------:R-:W3:Y:S01]  /*1ec0*/  LDS R19, [R4+0x144] ;  /* 0x0001440004137984 */ /* 0x000ee20000000800 */
[C---:B-----5:R-:W-:Y:S01]  /*1ed0*/  FFMA R16, R18.reuse, R11, R16 ;  /* 0x0000000b12107223 */ /* 0x060fe20000000010 */
[C---:B------:R-:W-:Y:S02]  /*1ee0*/  FFMA R26, R18.reuse, R26, R25 ;  /* 0x0000001a121a7223 */ /* 0x040fe40000000019 */
[----:B------:R-:W4:Y:S01]  /*1ef0*/  LDS R25, [R4+0x388] ;  /* 0x0003880004197984 */ /* 0x000f220000000800 */
[----:B------:R-:W-:-:S03]  /*1f00*/  FFMA R24, R18, R9, R24 ;  /* 0x0000000912187223 */ /* 0x000fc60000000018 */
[----:B------:R-:W5:Y:S01]  /*1f10*/  LDS R18, [R4+0x20c] ;  /* 0x00020c0004127984 */ /* 0x000f620000000800 */
[----:B0-----:R-:W-:Y:S01]  /*1f20*/  FSET.BF.GE.AND R11, R2, 0.5, PT ;  /* 0x3f000000020b780a */ /* 0x001fe20003806000 */
[----:B------:R-:W-:-:S04]  /*1f30*/  FFMA R9, R15, R10, R28 ;  /* 0x0000000a0f097223 */ /* 0x000fc8000000001c */
[----:B------:R-:W-:Y:S01]  /*1f40*/  FMUL R11, R2, R11 ;  /* 0x0000000b020b7220 */ /* 0x000fe20000400000 */
[----:B------:R-:W0:Y:S04]  /*1f50*/  LDS R10, [R4+0x39c] ;  /* 0x00039c00040a7984 */ /* 0x000e280000000800 */
[----:B------:R-:W0:Y:S01]  /*1f60*/  LDS R2, [R4+0x464] ;  /* 0x0004640004027984 */ /* 0x000e220000000800 */
[----:B-1----:R-:W-:Y:S01]  /*1f70*/  FFMA R23, R15, R23, R16 ;  /* 0x000000170f177223 */ /* 0x002fe20000000010 */
[C---:B--2---:R-:W-:Y:S02]  /*1f80*/  FFMA R17, R11.reuse, R17, R22 ;  /* 0x000000110b117223 */ /* 0x044fe40000000016 */
[----:B------:R-:W1:Y:S01]  /*1f90*/  LDS R22, [R4+0x158] ;  /* 0x0001580004167984 */ /* 0x000e620000000800 */
[C---:B---3--:R-:W-:Y:S01]  /*1fa0*/  FFMA R19, R11.reuse, R19, R20 ;  /* 0x000000130b137223 */ /* 0x048fe20000000014 */
[----:B------:R-:W-:-:S02]  /*1fb0*/  FFMA R20, R11, R8, R23 ;  /* 0x000000080b147223 */ /* 0x000fc40000000017 */
[----:B------:R-:W2:Y:S01]  /*1fc0*/  LDS R23, [R4+0x2e8] ;  /* 0x0002e80004177984 */ /* 0x000ea20000000800 */
[C---:B----4-:R-:W-:Y:S01]  /*1fd0*/  FFMA R16, R15.reuse, R25, R26 ;  /* 0x000000190f107223 */ /* 0x050fe2000000001a */
[----:B------:R-:W-:Y:S02]  /*1fe0*/  FFMA R15, R15, R21, R24 ;  /* 0x000000150f0f7223 */ /* 0x000fe40000000018 */
[----:B------:R-:W3:Y:S01]  /*1ff0*/  LDS R25, [R4+0x478] ;  /* 0x0004780004197984 */ /* 0x000ee20000000800 */
[----:B-----5:R-:W-:-:S03]  /*2000*/  FFMA R18, R11, R18, R9 ;  /* 0x000000120b127223 */ /* 0x020fc60000000009 */
[----:B------:R-:W4:Y:S04]  /*2010*/  LDS.64 R8, [R6+-0x8] ;  /* 0xfffff80006087984 */ /* 0x000f280000000a00 */
[----:B------:R-:W5:Y:S01]  /*2020*/  LDS R24, [R4+0x90] ;  /* 0x0000900004187984 */ /* 0x000f620000000800 */
[----:B0-----:R-:W-:Y:S01]  /*2030*/  FFMA R10, R11, R10, R16 ;  /* 0x0000000a0b0a7223 */ /* 0x001fe20000000010 */
[----:B------:R-:W-:Y:S02]  /*2040*/  FSET.BF.GE.AND R16, R3, 0.5, PT ;  /* 0x3f0000000310780a */ /* 0x000fe40003806000 */
[----:B------:R-:W0:Y:S01]  /*2050*/  LDS R21, [R4+0x220] ;  /* 0x0002200004157984 */ /* 0x000e220000000800 */
[----:B------:R-:W-:-:S03]  /*2060*/  FFMA R2, R11, R2, R15 ;  /* 0x000000020b027223 */ /* 0x000fc6000000000f */
[----:B------:R-:W0:Y:S01]  /*2070*/  LDS R11, [R4+0x16c] ;  /* 0x00016c00040b7984 */ /* 0x000e220000000800 */
[----:B------:R-:W-:-:S03]  /*2080*/  FMUL R16, R3, R16 ;  /* 0x0000001003107220 */ /* 0x000fc60000400000 */
[----:B------:R-:W0:Y:S01]  /*2090*/  LDS R15, [R4+0xa4] ;  /* 0x0000a400040f7984 */ /* 0x000e220000000800 */
[----:B------:R-:W-:-:S03]  /*20a0*/  FFMA R10, R16, R27, R10 ;  /* 0x0000001b100a7223 */ /* 0x000fc6000000000a */
[----:B------:R-:W0:Y:S01]  /*20b0*/  LDS R27, [R4+0x2fc] ;  /* 0x0002fc00041b7984 */ /* 0x000e220000000800 */
[----:B-1----:R-:W-:-:S03]  /*20c0*/  FFMA R22, R16, R22, R19 ;  /* 0x0000001610167223 */ /* 0x002fc60000000013 */
[----:B------:R-:W-:Y:S01]  /*20d0*/  LDS R19, [R4+0x4a0] ;  /* 0x0004a00004137984 */ /* 0x000fe20000000800 */
[----:B--2---:R-:W-:-:S03]  /*20e0*/  FFMA R20, R16, R23, R20 ;  /* 0x0000001710147223 */ /* 0x004fc60000000014 */
[----:B------:R-:W1:Y:S01]  /*20f0*/  LDS R23, [R4+0x3c4] ;  /* 0x0003c40004177984 */ /* 0x000e620000000800 */
[----:B---3--:R-:W-:-:S03]  /*2100*/  FFMA R2, R16, R25, R2 ;  /* 0x0000001910027223 */ /* 0x008fc60000000002 */
[----:B------:R-:W2:Y:S01]  /*2110*/  LDS R25, [R4+0x234] ;  /* 0x0002340004197984 */ /* 0x000ea20000000800 */
[----:B----4-:R-:W-:Y:S02]  /*2120*/  FSET.BF.GE.AND R3, R8, 0.5, PT ;  /* 0x3f0000000803780a */ /* 0x010fe40003806000 */
[C---:B------:R-:W-:Y:S01]  /*2130*/  FSET.BF.GE.AND R26, R9.reuse, 0.5, PT ;  /* 0x3f000000091a780a */ /* 0x040fe20003806000 */
[----:B-----5:R-:W-:Y:S02]  /*2140*/  FFMA R24, R16, R24, R17 ;  /* 0x0000001810187223 */ /* 0x020fe40000000011 */
[----:B------:R-:W-:Y:S01]  /*2150*/  FMUL R3, R8, R3 ;  /* 0x0000000308037220 */ /* 0x000fe20000400000 */
[----:B------:R-:W3:Y:S01]  /*2160*/  LDS R17, [R4+0x248] ;  /* 0x0002480004117984 */ /* 0x000ee20000000800 */
[----:B0-----:R-:W-:Y:S01]  /*2170*/  FFMA R18, R16, R21, R18 ;  /* 0x0000001510127223 */ /* 0x001fe20000000012 */
[----:B------:R-:W-:Y:S02]  /*2180*/  FMUL R16, R9, R26 ;  /* 0x0000001a09107220 */ /* 0x000fe40000400000 */
[----:B------:R-:W0:Y:S01]  /*2190*/  LDS R21, [R4+0x3d8] ;  /* 0x0003d80004157984 */ /* 0x000e220000000800 */
[----:B------:R-:W-:-:S03]  /*21a0*/  FFMA R9, R3, R11, R22 ;  /* 0x0000000b03097223 */ /* 0x000fc60000000016 */
[----:B------:R-:W4:Y:S01]  /*21b0*/  LDS R8, [R4+0xb8] ;  /* 0x0000b80004087984 */ /* 0x000f220000000800 */
[----:B------:R-:W-:-:S03]  /*21c0*/  FFMA R15, R3, R15, R24 ;  /* 0x0000000f030f7223 */ /* 0x000fc60000000018 */
[----:B------:R-:W5:Y:S01]  /*21d0*/  LDS R22, [R4+0x180] ;  /* 0x0001800004167984 */ /* 0x000f620000000800 */
[----:B------:R-:W-:-:S03]  /*21e0*/  FFMA R20, R3, R27, R20 ;  /* 0x0000001b03147223 */ /* 0x000fc60000000014 */
[----:B------:R-:W5:Y:S01]  /*21f0*/  LDS R11, [R4+0x310] ;  /* 0x00031000040b7984 */ /* 0x000f620000000800 */
[C---:B-1----:R-:W-:Y:S01]  /*2200*/  FFMA R23, R3.reuse, R23, R10 ;  /* 0x0000001703177223 */ /* 0x042fe2000000000a */
[C---:B------:R-:W-:Y:S01]  /*2210*/  FFMA R10, R3.reuse, R29, R2 ;  /* 0x0000001d030a7223 */ /* 0x040fe20000000002 */
[----:B--2---:R-:W-:-:S03]  /*2220*/  FFMA R18, R3, R25, R18 ;  /* 0x0000001903127223 */ /* 0x004fc60000000012 */
[C---:B------:R-:W-:Y:S01]  /*2230*/  FFMA R3, R16.reuse, R19, R10 ;  /* 0x0000001310037223 */ /* 0x040fe2000000000a */
[C---:B---3--:R-:W-:Y:S01]  /*2240*/  FFMA R10, R16.reuse, R17, R18 ;  /* 0x00000011100a7223 */ /* 0x048fe20000000012 */
[C---:B0-----:R-:W-:Y:S01]  /*2250*/  FFMA R2, R16.reuse, R21, R23 ;  /* 0x0000001510027223 */ /* 0x041fe20000000017 */
[C---:B----4-:R-:W-:Y:S01]  /*2260*/  FFMA R8, R16.reuse, R8, R15 ;  /* 0x0000000810087223 */ /* 0x050fe2000000000f */
[C---:B-----5:R-:W-:Y:S01]  /*2270*/  FFMA R9, R16.reuse, R22, R9 ;  /* 0x0000001610097223 */ /* 0x060fe20000000009 */
[----:B------:R-:W-:-:S07]  /*2280*/  FFMA R11, R16, R11, R20 ;  /* 0x0000000b100b7223 */ /* 0x000fce0000000014 */
.L_x_16:
[----:B------:R-:W-:Y:S05]  /*2290*/  BSYNC.RECONVERGENT B0 ;  /* 0x0000000000007941 */ /* 0x000fea0003800200 */
.L_x_15:
[----:B------:R-:W-:Y:S04]  /*22a0*/  BSSY.RECONVERGENT B0, `(.L_x_17) ;  /* 0x0000097000007945 */ /* 0x000fe80003800200 */
[----:B------:R-:W-:Y:S05]  /*22b0*/  @P4 BRA `(.L_x_18) ;  /* 0x0000000800544947 */ /* 0x000fea0003800000 */
[----:B------:R-:W3:Y:S01]  /*22c0*/  S2UR UR6, SR_CgaCtaId ;  /* 0x00000000000679c3 */ /* 0x000ee20000008800 */
[----:B------:R-:W-:Y:S01]  /*22d0*/  UMOV UR5, 0x400 ;  /* 0x0000040000057882 */ /* 0x000fe20000000000 */
[----:B------:R-:W4:Y:S01]  /*22e0*/  LDS.64 R16, [R6] ;  /* 0x0000000006107984 */ /* 0x000f220000000a00 */
        /* <DEDUP_REMOVED lines=48> */
[----:B------:R-:W4:Y:S01]  /*25f0*/  LDS.64 R2, [R6+0x10] ;  /* 0x0000100006027984 */ /* 0x000f220000000a00 */
        /* <DEDUP_REMOVED lines=26> */
[----:B------:R-:W0:Y:S04]  /*27a0*/  LDS.64 R2, [R6+0x18] ;  /* 0x0000180006027984 */ /* 0x000e280000000a00 */
        /* <DEDUP_REMOVED lines=30> */
[----:B------:R-:W4:Y:S04]  /*2990*/  LDS.64 R8, [R6+0x20] ;  /* 0x0000200006087984 */ /* 0x000f280000000a00 */
        /* <DEDUP_REMOVED lines=39> */
.L_x_18:
[----:B------:R-:W-:Y:S05]  /*2c10*/  BSYNC.RECONVERGENT B0 ;  /* 0x0000000000007941 */ /* 0x000fea0003800200 */
.L_x_17:
[----:B------:R-:W-:Y:S04]  /*2c20*/  BSSY.RECONVERGENT B0, `(.L_x_19) ;  /* 0x0000097000007945 */ /* 0x000fe80003800200 */
[----:B------:R-:W-:Y:S05]  /*2c30*/  @P0 BRA `(.L_x_20) ;  /* 0x0000000800540947 */ /* 0x000fea0003800000 */
[----:B------:R-:W3:Y:S01]  /*2c40*/  S2UR UR6, SR_CgaCtaId ;  /* 0x00000000000679c3 */ /* 0x000ee20000008800 */
[----:B------:R-:W-:Y:S01]  /*2c50*/  UMOV UR5, 0x400 ;  /* 0x0000040000057882 */ /* 0x000fe20000000000 */
[----:B------:R-:W4:Y:S01]  /*2c60*/  LDS.64 R16, [R6+0x28] ;  /* 0x0000280006107984 */ /* 0x000f220000000a00 */
        /* <DEDUP_REMOVED lines=146> */
.L_x_20:
[----:B------:R-:W-:Y:S05]  /*3590*/  BSYNC.RECONVERGENT B0 ;  /* 0x0000000000007941 */ /* 0x000fea0003800200 */
.L_x_19:
        /* <DEDUP_REMOVED lines=151> */
.L_x_22:
[----:B------:R-:W-:Y:S05]  /*3f10*/  BSYNC.RECONVERGENT B0 ;  /* 0x0000000000007941 */ /* 0x000fea0003800200 */
.L_x_21:
[----:B------:R-:W-:Y:S01]  /*3f20*/  BAR.SYNC.DEFER_BLOCKING 0x0 ;  /* 0x0000000000007b1d */ /* 0x000fe20000010000 */
[----:B--2---:R-:W-:Y:S01]  /*3f30*/  FADD.SAT R8, RZ, R8 ;  /* 0x00000008ff087221 */ /* 0x004fe20000002000 */
[----:B------:R-:W-:Y:S01]  /*3f40*/  FADD.SAT R9, RZ, R9 ;  /* 0x00000009ff097221 */ /* 0x000fe20000002000 */
[----:B------:R-:W-:Y:S01]  /*3f50*/  FADD.SAT R10, RZ, R10 ;  /* 0x0000000aff0a7221 */ /* 0x000fe20000002000 */
[----:B------:R-:W-:Y:S01]  /*3f60*/  FADD.SAT R11, RZ, R11 ;  /* 0x0000000bff0b7221 */ /* 0x000fe20000002000 */
[----:B-1----:R-:W-:Y:S01]  /*3f70*/  FADD.SAT R2, RZ, R2 ;  /* 0x00000002ff027221 */ /* 0x002fe20000002000 */
[----:B------:R-:W-:Y:S01]  /*3f80*/  FADD.SAT R3, RZ, R3 ;  /* 0x00000003ff037221 */ /* 0x000fe20000002000 */
[----:B------:R-:W-:-:S04]  /*3f90*/  UIADD3 UR4, UPT, UPT, UR4, 0x1, URZ ;  /* 0x0000000104047890 */ /* 0x000fc8000fffe0ff */
[----:B------:R-:W-:Y:S01]  /*3fa0*/  UISETP.NE.AND UP0, UPT, UR4, URZ, UPT ;  /* 0x000000ff0400728c */ /* 0x000fe2000bf05270 */
[----:B------:R2:W-:Y:S04]  /*3fb0*/  STS.64 [R6+0x10], R8 ;  /* 0x0000100806007388 */ /* 0x0005e80000000a00 */
[----:B------:R2:W-:Y:S04]  /*3fc0*/  STS.64 [R6+0x18], R10 ;  /* 0x0000180a06007388 */ /* 0x0005e80000000a00 */
[----:B------:R2:W-:Y:S01]  /*3fd0*/  STS.64 [R6+0x20], R2 ;  /* 0x0000200206007388 */ /* 0x0005e20000000a00 */
[----:B------:R-:W-:Y:S06]  /*3fe0*/  BAR.SYNC.DEFER_BLOCKING 0x0 ;  /* 0x0000000000007b1d */ /* 0x000fec0000010000 */
[----:B------:R-:W-:Y:S05]  /*3ff0*/  BRA.U UP0, `(.L_x_23) ;  /* 0xffffffcd00dc7547 */ /* 0x000fea000b83ffff */
.L_x_12:
[----:B--2---:R-:W2:Y:S04]  /*4000*/  LDS.64 R2, [R6] ;  /* 0x0000000006027984 */ /* 0x004ea80000000a00 */
[----:B0-----:R-:W0:Y:S04]  /*4010*/  LDS.64 R4, [R6+0x8] ;  /* 0x0000080006047984 */ /* 0x001e280000000a00 */
[----:B------:R-:W3:Y:S04]  /*4020*/  LDS.64 R8, [R6+0x10] ;  /* 0x0000100006087984 */ /* 0x000ee80000000a00 */
[----:B-1----:R-:W1:Y:S04]  /*4030*/  LDS.64 R10, [R6+0x18] ;  /* 0x00001800060a7984 */ /* 0x002e680000000a00 */
[----:B------:R-:W4:Y:S04]  /*4040*/  LDS.64 R14, [R6+0x20] ;  /* 0x00002000060e7984 */ /* 0x000f280000000a00 */
[----:B--2---:R-:W-:Y:S04]  /*4050*/  STG.E desc[UR8][R12.64], R2 ;  /* 0x000000020c007986 */ /* 0x004fe8000c101908 */
[----:B------:R-:W-:Y:S04]  /*4060*/  STG.E desc[UR8][R12.64+0x4], R3 ;  /* 0x000004030c007986 */ /* 0x000fe8000c101908 */
[----:B0-----:R-:W-:Y:S04]  /*4070*/  STG.E desc[UR8][R12.64+0x8], R4 ;  /* 0x000008040c007986 */ /* 0x001fe8000c101908 */
[----:B------:R-:W-:Y:S04]  /*4080*/  STG.E desc[UR8][R12.64+0xc], R5 ;  /* 0x00000c050c007986 */ /* 0x000fe8000c101908 */
[----:B---3--:R-:W-:Y:S04]  /*4090*/  STG.E desc[UR8][R12.64+0x10], R8 ;  /* 0x000010080c007986 */ /* 0x008fe8000c101908 */
[----:B------:R-:W-:Y:S04]  /*40a0*/  STG.E desc[UR8][R12.64+0x14], R9 ;  /* 0x000014090c007986 */ /* 0x000fe8000c101908 */
[----:B-1----:R-:W-:Y:S04]  /*40b0*/  STG.E desc[UR8][R12.64+0x18], R10 ;  /* 0x0000180a0c007986 */ /* 0x002fe8000c101908 */
[----:B------:R-:W-:Y:S04]  /*40c0*/  STG.E desc[UR8][R12.64+0x1c], R11 ;  /* 0x00001c0b0c007986 */ /* 0x000fe8000c101908 */
[----:B----4-:R-:W-:Y:S04]  /*40d0*/  STG.E desc[UR8][R12.64+0x20], R14 ;  /* 0x0000200e0c007986 */ /* 0x010fe8000c101908 */
[----:B------:R-:W-:Y:S01]  /*40e0*/  STG.E desc[UR8][R12.64+0x24], R15 ;  /* 0x0000240f0c007986 */ /* 0x000fe2000c101908 */
[----:B------:R-:W-:Y:S05]  /*40f0*/  EXIT ;  /* 0x000000000000794d */ /* 0x000fea0003800000 */
.L_x_24:
[----:B------:R-:W-:-:S00]  /*4100*/  BRA `(.L_x_24) ;  /* 0xfffffffc00fc7947 */ /* 0x000fc0000383ffff */
[----:B------:R-:W-:-:S00]  /*4110*/  NOP ;  /* 0x0000000000007918 */ /* 0x000fc00000000000 */
        /* <DEDUP_REMOVED lines=14> */
.L_x_25:


//--------------------- .nv.shared.pop_nca_executor_run_batch --------------------------
	.section	.nv.shared.pop_nca_executor_run_batch,"aw",@nobits
	.sectionflags	@""
	.align	16
.nv.shared.pop_nca_executor_run_batch:
	.zero		2256


//--------------------- .nv.shared.reserved.0     --------------------------
	.section	.nv.shared.reserved.0,"aw",@nobits
	.weak		__nv_reservedSMEM_offset_0_alias
	.size		__nv_reservedSMEM_offset_0_alias, 0, 64
	.other		__nv_reservedSMEM_offset_0_alias,@"STO_CUDA_RESERVED_SHARED STV_DEFAULT"
__nv_reservedSMEM_offset_0_alias:
	.zero		0
	.zero		64


//--------------------- .nv.constant0.pop_nca_executor_run_batch --------------------------
	.section	.nv.constant0.pop_nca_executor_run_batch,"a",@progbits
	.sectionflags	@""
	.align	4
.nv.constant0.pop_nca_executor_run_batch:
	.zero		936


//--------------------- SYMBOLS --------------------------

	.type		.nv.reservedSmem.offset0,@object
	.size		.nv.reservedSmem.offset0,0x4
	.type		.nv.reservedSmem.cap,@object
	.size		.nv.reservedSmem.cap,0x4
